// auto-generated by cutlass_sweep.gemm — config: {"arch": "sm_100", "cluster_m": 2, "cluster_n": 2, "dtype": "fp32", "dtype_b": "fp32", "layout": "nt", "stages": 0, "tile_k": 32, "tile_m": 256, "tile_n": 256}
#include "cutlass/cutlass.h"
#include "cutlass/gemm/collective/collective_builder.hpp"
#include "cutlass/gemm/device/gemm_universal_adapter.h"
#include "cutlass/gemm/kernel/gemm_universal.hpp"
#include "cutlass/epilogue/collective/collective_builder.hpp"

using ElemA = float;
using ElemB = float;
using ElemCD = float;
using Acc  = float;
using TileShape    = cute::Shape<cute::_256, cute::_256, cute::_32>;
using ClusterShape = cute::Shape<cute::_2, cute::_2, cute::_1>;

using CollectiveEpilogue = typename cutlass::epilogue::collective::CollectiveBuilder<
    cutlass::arch::Sm100, cutlass::arch::OpClassTensorOp,
    TileShape, ClusterShape,
    cutlass::epilogue::collective::EpilogueTileAuto,
    Acc, Acc,
    ElemCD, cutlass::layout::RowMajor, 128 / cutlass::sizeof_bits<ElemCD>::value,
    ElemCD, cutlass::layout::RowMajor, 128 / cutlass::sizeof_bits<ElemCD>::value,
    cutlass::epilogue::collective::EpilogueScheduleAuto
  >::CollectiveOp;

using CollectiveMainloop = typename cutlass::gemm::collective::CollectiveBuilder<
    cutlass::arch::Sm100, cutlass::arch::OpClassTensorOp,
    ElemA, cutlass::layout::RowMajor, 128 / cutlass::sizeof_bits<ElemA>::value,
    ElemB, cutlass::layout::ColumnMajor, 128 / cutlass::sizeof_bits<ElemB>::value,
    Acc,
    TileShape, ClusterShape,
    cutlass::gemm::collective::StageCountAutoCarveout<static_cast<int>(sizeof(typename CollectiveEpilogue::SharedStorage))>,
    cutlass::gemm::collective::KernelScheduleAuto
  >::CollectiveOp;

using GemmKernel = cutlass::gemm::kernel::GemmUniversal<
    cute::Shape<int,int,int,int>,
    CollectiveMainloop,
    CollectiveEpilogue
>;
using Gemm = cutlass::gemm::device::GemmUniversalAdapter<GemmKernel>;

// Force the device kernel symbol into the cubin without needing a host main.
auto* _anchor = &cutlass::device_kernel<GemmKernel>;


// ===== COMPILED SASS (sm_100a) =====

	.target	sm_100a

	.elftype	@"ET_EXEC"


//--------------------- .note.nv.tkinfo           --------------------------
	.section	.note.nv.tkinfo,"",@"SHT_NOTE"
	.sectionflags	@"SHF_NOTE_NV_TKINFO"
	.tkinfo
        /*0018*/ 	.word	0x00000002
        /*0030*/ 	.string	""
        /*0030*/ 	.string	"ptxas"
        /*0030*/ 	.string	"Cuda compilation tools, release 13.0, V13.0.88"
        /*0030*/ 	.string	"Build cuda_13.0.r13.0/compiler.36424714_0"
        /*0030*/ 	.string	"-arch sm_100a -m 64 "



//--------------------- .note.nv.cuinfo           --------------------------
	.section	.note.nv.cuinfo,"",@"SHT_NOTE"
	.sectionflags	@"SHF_NOTE_NV_CUINFO"
        /*0018*/ 	.short	0x0002
        /*001a*/ 	.short	0x0064
        /*001c*/ 	.short	0x0082
	.zero		2


//--------------------- .nv.info                  --------------------------
	.section	.nv.info,"",@"SHT_CUDA_INFO"
	.align	4


	//----- nvinfo : EIATTR_REGCOUNT
	.align		4
        /*0000*/ 	.byte	0x04, 0x2f
        /*0002*/ 	.short	(.L_19 - .L_18)
	.align		4
.L_18:
        /*0004*/ 	.word	index@(_ZN7cutlass13device_kernelINS_4gemm6kernel13GemmUniversalIN4cute5tupleIJiiiiEEENS1_10collective13CollectiveMmaINS1_35MainloopSm100TmaUmmaWarpSpecializedILi5ELi2ELi2ENS5_IJNS4_1CILi2EEESB_NSA_ILi1EEEEEEEENS5_IJNSA_ILi256EEESF_NSA_ILi32EEEEEEfNS5_IJlSC_lEEEfSI_NS4_8TiledMMAINS4_8MMA_AtomIJNS4_23SM100_MMA_TF32_2x1SM_SSINS_10tfloat32_tESM_fLi256ELi256ELNS4_4UMMA5MajorE0ELSO_0ELNSN_7ScaleInE0ELSP_0EEEEEENS4_6LayoutINS5_IJSC_SC_SC_EEENS5_IJNSA_ILi0EEESU_SU_EEEEENS5_IJNS4_10UnderscoreESX_SX_EEEEENS4_28SM100_TMA_2SM_LOAD_MULTICASTENS4_14ComposedLayoutINS4_7SwizzleILi3ELi4ELi3EEENS4_18smem_ptr_flag_bitsILi32EEENSS_INS5_IJNSA_ILi8EEESG_EEENS5_IJSG_SC_EEEEEEEvNS4_8identityENS4_18SM100_TMA_2SM_LOADES1A_vS1B_EENS_8epilogue10collective18CollectiveEpilogueINS1E_23Sm100TmaWarpSpecializedILi4ELi2ELi32ELb1ELb0EEEJNS5_IJNSA_ILi128EEESF_SG_EEENS5_IJNSS_IS1J_SC_EENSS_ISG_SC_EEEEEfSI_fSI_NS1E_6fusion15FusionCallbacksIS1I_NS1O_17LinearCombinationIffffLNS_15FloatRoundStyleE2EEES1K_S1N_JEEENS4_5SM1004TMEM4LOAD26SM100_TMEM_LOAD_32dp32b32xENS4_13SM90_TMA_LOADES1A_NS4_39AutoVectorizingCopyWithAssumedAlignmentILi128EEENS4_14SM90_TMA_STOREES1A_S20_S20_EEEvvEEEEvNT_6ParamsE)
        /*0008*/ 	.word	0x00000078


	//----- nvinfo : EIATTR_FRAME_SIZE
	.align		4
.L_19:
        /*000c*/ 	.byte	0x04, 0x11
        /*000e*/ 	.short	(.L_21 - .L_20)
	.align		4
.L_20:
        /*0010*/ 	.word	index@($__internal_2_$__cuda_sm10x_tcgen05_guardrail_trap_unallocated_columns_being_dealloced)
        /*0014*/ 	.word	0x00000000


	//----- nvinfo : EIATTR_FRAME_SIZE
	.align		4
.L_21:
        /*0018*/ 	.byte	0x04, 0x11
        /*001a*/ 	.short	(.L_23 - .L_22)
	.align		4
.L_22:
        /*001c*/ 	.word	index@($__internal_1_$__cuda_sm10x_tcgen05_guardrail_trap_phase_invalid_during_alloc)
        /*0020*/ 	.word	0x00000000


	//----- nvinfo : EIATTR_FRAME_SIZE
	.align		4
.L_23:
        /*0024*/ 	.byte	0x04, 0x11
        /*0026*/ 	.short	(.L_25 - .L_24)
	.align		4
.L_24:
        /*0028*/ 	.word	index@($__internal_0_$__cuda_sm10x_tcgen05_guardrail_trap_col_being_dealloced_not_returned_by_alloc)
        /*002c*/ 	.word	0x00000000


	//----- nvinfo : EIATTR_FRAME_SIZE
	.align		4
.L_25:
        /*0030*/ 	.byte	0x04, 0x11
        /*0032*/ 	.short	(.L_27 - .L_26)
	.align		4
.L_26:
        /*0034*/ 	.word	index@(_ZN7cutlass13device_kernelINS_4gemm6kernel13GemmUniversalIN4cute5tupleIJiiiiEEENS1_10collective13CollectiveMmaINS1_35MainloopSm100TmaUmmaWarpSpecializedILi5ELi2ELi2ENS5_IJNS4_1CILi2EEESB_NSA_ILi1EEEEEEEENS5_IJNSA_ILi256EEESF_NSA_ILi32EEEEEEfNS5_IJlSC_lEEEfSI_NS4_8TiledMMAINS4_8MMA_AtomIJNS4_23SM100_MMA_TF32_2x1SM_SSINS_10tfloat32_tESM_fLi256ELi256ELNS4_4UMMA5MajorE0ELSO_0ELNSN_7ScaleInE0ELSP_0EEEEEENS4_6LayoutINS5_IJSC_SC_SC_EEENS5_IJNSA_ILi0EEESU_SU_EEEEENS5_IJNS4_10UnderscoreESX_SX_EEEEENS4_28SM100_TMA_2SM_LOAD_MULTICASTENS4_14ComposedLayoutINS4_7SwizzleILi3ELi4ELi3EEENS4_18smem_ptr_flag_bitsILi32EEENSS_INS5_IJNSA_ILi8EEESG_EEENS5_IJSG_SC_EEEEEEEvNS4_8identityENS4_18SM100_TMA_2SM_LOADES1A_vS1B_EENS_8epilogue10collective18CollectiveEpilogueINS1E_23Sm100TmaWarpSpecializedILi4ELi2ELi32ELb1ELb0EEEJNS5_IJNSA_ILi128EEESF_SG_EEENS5_IJNSS_IS1J_SC_EENSS_ISG_SC_EEEEEfSI_fSI_NS1E_6fusion15FusionCallbacksIS1I_NS1O_17LinearCombinationIffffLNS_15FloatRoundStyleE2EEES1K_S1N_JEEENS4_5SM1004TMEM4LOAD26SM100_TMEM_LOAD_32dp32b32xENS4_13SM90_TMA_LOADES1A_NS4_39AutoVectorizingCopyWithAssumedAlignmentILi128EEENS4_14SM90_TMA_STOREES1A_S20_S20_EEEvvEEEEvNT_6ParamsE)
        /*0038*/ 	.word	0x00000000


	//----- nvinfo : EIATTR_MIN_STACK_SIZE
	.align		4
.L_27:
        /*003c*/ 	.byte	0x04, 0x12
        /*003e*/ 	.short	(.L_29 - .L_28)
	.align		4
.L_28:
        /*0040*/ 	.word	index@(_ZN7cutlass13device_kernelINS_4gemm6kernel13GemmUniversalIN4cute5tupleIJiiiiEEENS1_10collective13CollectiveMmaINS1_35MainloopSm100TmaUmmaWarpSpecializedILi5ELi2ELi2ENS5_IJNS4_1CILi2EEESB_NSA_ILi1EEEEEEEENS5_IJNSA_ILi256EEESF_NSA_ILi32EEEEEEfNS5_IJlSC_lEEEfSI_NS4_8TiledMMAINS4_8MMA_AtomIJNS4_23SM100_MMA_TF32_2x1SM_SSINS_10tfloat32_tESM_fLi256ELi256ELNS4_4UMMA5MajorE0ELSO_0ELNSN_7ScaleInE0ELSP_0EEEEEENS4_6LayoutINS5_IJSC_SC_SC_EEENS5_IJNSA_ILi0EEESU_SU_EEEEENS5_IJNS4_10UnderscoreESX_SX_EEEEENS4_28SM100_TMA_2SM_LOAD_MULTICASTENS4_14ComposedLayoutINS4_7SwizzleILi3ELi4ELi3EEENS4_18smem_ptr_flag_bitsILi32EEENSS_INS5_IJNSA_ILi8EEESG_EEENS5_IJSG_SC_EEEEEEEvNS4_8identityENS4_18SM100_TMA_2SM_LOADES1A_vS1B_EENS_8epilogue10collective18CollectiveEpilogueINS1E_23Sm100TmaWarpSpecializedILi4ELi2ELi32ELb1ELb0EEEJNS5_IJNSA_ILi128EEESF_SG_EEENS5_IJNSS_IS1J_SC_EENSS_ISG_SC_EEEEEfSI_fSI_NS1E_6fusion15FusionCallbacksIS1I_NS1O_17LinearCombinationIffffLNS_15FloatRoundStyleE2EEES1K_S1N_JEEENS4_5SM1004TMEM4LOAD26SM100_TMEM_LOAD_32dp32b32xENS4_13SM90_TMA_LOADES1A_NS4_39AutoVectorizingCopyWithAssumedAlignmentILi128EEENS4_14SM90_TMA_STOREES1A_S20_S20_EEEvvEEEEvNT_6ParamsE)
        /*0044*/ 	.word	0x00000000
.L_29:


//--------------------- .nv.compat                --------------------------
	.section	.nv.compat,"",@"SHT_CUDA_COMPAT_INFO"
	.align	4
        /*0000*/ 	.byte	0x02, 0x09, 0x01, 0x00, 0x02, 0x02, 0x02, 0x00, 0x02, 0x05, 0x05, 0x00, 0x03, 0x07, 0x01, 0x01
        /*0010*/ 	.byte	0x02, 0x03, 0x01, 0x00, 0x02, 0x06, 0x01, 0x00, 0x04, 0x0b, 0x08, 0x00, 0x09, 0x00, 0x00, 0x00
        /*0020*/ 	.byte	0x00, 0x00, 0x00, 0x00


//--------------------- .nv.info._ZN7cutlass13device_kernelINS_4gemm6kernel13GemmUniversalIN4cute5tupleIJiiiiEEENS1_10collective13CollectiveMmaINS1_35MainloopSm100TmaUmmaWarpSpecializedILi5ELi2ELi2ENS5_IJNS4_1CILi2EEESB_NSA_ILi1EEEEEEEENS5_IJNSA_ILi256EEESF_NSA_ILi32EEEEEEfNS5_IJlSC_lEEEfSI_NS4_8TiledMMAINS4_8MMA_AtomIJNS4_23SM100_MMA_TF32_2x1SM_SSINS_10tfloat32_tESM_fLi256ELi256ELNS4_4UMMA5MajorE0ELSO_0ELNSN_7ScaleInE0ELSP_0EEEEEENS4_6LayoutINS5_IJSC_SC_SC_EEENS5_IJNSA_ILi0EEESU_SU_EEEEENS5_IJNS4_10UnderscoreESX_SX_EEEEENS4_28SM100_TMA_2SM_LOAD_MULTICASTENS4_14ComposedLayoutINS4_7SwizzleILi3ELi4ELi3EEENS4_18smem_ptr_flag_bitsILi32EEENSS_INS5_IJNSA_ILi8EEESG_EEENS5_IJSG_SC_EEEEEEEvNS4_8identityENS4_18SM100_TMA_2SM_LOADES1A_vS1B_EENS_8epilogue10collective18CollectiveEpilogueINS1E_23Sm100TmaWarpSpecializedILi4ELi2ELi32ELb1ELb0EEEJNS5_IJNSA_ILi128EEESF_SG_EEENS5_IJNSS_IS1J_SC_EENSS_ISG_SC_EEEEEfSI_fSI_NS1E_6fusion15FusionCallbacksIS1I_NS1O_17LinearCombinationIffffLNS_15FloatRoundStyleE2EEES1K_S1N_JEEENS4_5SM1004TMEM4LOAD26SM100_TMEM_LOAD_32dp32b32xENS4_13SM90_TMA_LOADES1A_NS4_39AutoVectorizingCopyWithAssumedAlignmentILi128EEENS4_14SM90_TMA_STOREES1A_S20_S20_EEEvvEEEEvNT_6ParamsE --------------------------
	.section	.nv.info._ZN7cutlass13device_kernelINS_4gemm6kernel13GemmUniversalIN4cute5tupleIJiiiiEEENS1_10collective13CollectiveMmaINS1_35MainloopSm100TmaUmmaWarpSpecializedILi5ELi2ELi2ENS5_IJNS4_1CILi2EEESB_NSA_ILi1EEEEEEEENS5_IJNSA_ILi256EEESF_NSA_ILi32EEEEEEfNS5_IJlSC_lEEEfSI_NS4_8TiledMMAINS4_8MMA_AtomIJNS4_23SM100_MMA_TF32_2x1SM_SSINS_10tfloat32_tESM_fLi256ELi256ELNS4_4UMMA5MajorE0ELSO_0ELNSN_7ScaleInE0ELSP_0EEEEEENS4_6LayoutINS5_IJSC_SC_SC_EEENS5_IJNSA_ILi0EEESU_SU_EEEEENS5_IJNS4_10UnderscoreESX_SX_EEEEENS4_28SM100_TMA_2SM_LOAD_MULTICASTENS4_14ComposedLayoutINS4_7SwizzleILi3ELi4ELi3EEENS4_18smem_ptr_flag_bitsILi32EEENSS_INS5_IJNSA_ILi8EEESG_EEENS5_IJSG_SC_EEEEEEEvNS4_8identityENS4_18SM100_TMA_2SM_LOADES1A_vS1B_EENS_8epilogue10collective18CollectiveEpilogueINS1E_23Sm100TmaWarpSpecializedILi4ELi2ELi32ELb1ELb0EEEJNS5_IJNSA_ILi128EEESF_SG_EEENS5_IJNSS_IS1J_SC_EENSS_ISG_SC_EEEEEfSI_fSI_NS1E_6fusion15FusionCallbacksIS1I_NS1O_17LinearCombinationIffffLNS_15FloatRoundStyleE2EEES1K_S1N_JEEENS4_5SM1004TMEM4LOAD26SM100_TMEM_LOAD_32dp32b32xENS4_13SM90_TMA_LOADES1A_NS4_39AutoVectorizingCopyWithAssumedAlignmentILi128EEENS4_14SM90_TMA_STOREES1A_S20_S20_EEEvvEEEEvNT_6ParamsE,"",@"SHT_CUDA_INFO"
	.sectionflags	@""
	.align	4


	//----- nvinfo : EIATTR_CUDA_API_VERSION
	.align		4
        /*0000*/ 	.byte	0x04, 0x37
        /*0002*/ 	.short	(.L_31 - .L_30)
.L_30:
        /*0004*/ 	.word	0x00000082


	//----- nvinfo : EIATTR_KPARAM_INFO
	.align		4
.L_31:
        /*0008*/ 	.byte	0x04, 0x17
        /*000a*/ 	.short	(.L_33 - .L_32)
.L_32:
        /*000c*/ 	.word	0x00000000
        /*0010*/ 	.short	0x0000
        /*0012*/ 	.short	0x0000
        /*0014*/ 	.byte	0x00, 0xf0, 0x01, 0x20


	//----- nvinfo : EIATTR_AT_ENTRY_FRAGMENTS
	.align		4
.L_33:
        /*0018*/ 	.byte	0x04, 0x4f
        /*001a*/ 	.short	(.L_35 - .L_34)


	//   ....[0]....
.L_34:
        /*001c*/ 	.word	0x00000007


	//----- nvinfo : EIATTR_RESERVED_SMEM_USED
	.align		4
.L_35:
        /*0020*/ 	.byte	0x01, 0x41
	.zero		2


	//----- nvinfo : EIATTR_SPARSE_MMA_MASK
	.align		4
        /*0024*/ 	.byte	0x03, 0x50
        /*0026*/ 	.short	0x0000


	//----- nvinfo : EIATTR_TCGEN05_2CTA_USED
	.align		4
        /*0028*/ 	.byte	0x01, 0x52
	.zero		2


	//----- nvinfo : EIATTR_MAXREG_COUNT
	.align		4
        /*002c*/ 	.byte	0x03, 0x1b
        /*002e*/ 	.short	0x00ff


	//----- nvinfo : EIATTR_NUM_BARRIERS
	.align		4
        /*0030*/ 	.byte	0x02, 0x4c
        /*0032*/ 	.byte	0x07
	.zero		1


	//----- nvinfo : EIATTR_EXTERNS
	.align		4
        /*0034*/ 	.byte	0x04, 0x0f
        /*0036*/ 	.short	(.L_37 - .L_36)


	//   ....[0]....
	.align		4
.L_36:
        /*0038*/ 	.word	index@(__assertfail)


	//----- nvinfo : EIATTR_MERCURY_ISA_VERSION
	.align		4
.L_37:
        /*003c*/ 	.byte	0x03, 0x5f
        /*003e*/ 	.short	0x0101


	//----- nvinfo : EIATTR_INT_WARP_WIDE_INSTR_OFFSETS
	.align		4
        /*0040*/ 	.byte	0x04, 0x31
        /*0042*/ 	.short	(.L_39 - .L_38)


	//   ....[0]....
.L_38:
        /*0044*/ 	.word	0x00000d50


	//   ....[1]....
        /*0048*/ 	.word	0x00000df0


	//   ....[2]....
        /*004c*/ 	.word	0x00004230


	//   ....[3]....
        /*0050*/ 	.word	0x00004260


	//   ....[4]....
        /*0054*/ 	.word	0x00004280


	//   ....[5]....
        /*0058*/ 	.word	0x00004db0


	//   ....[6]....
        /*005c*/ 	.word	0x00004e10


	//   ....[7]....
        /*0060*/ 	.word	0x00004f00


	//   ....[8]....
        /*0064*/ 	.word	0x00004f70


	//   ....[9]....
        /*0068*/ 	.word	0x00005060


	//   ....[10]....
        /*006c*/ 	.word	0x000050d0


	//   ....[11]....
        /*0070*/ 	.word	0x000051d0


	//   ....[12]....
        /*0074*/ 	.word	0x00005240


	//   ....[13]....
        /*0078*/ 	.word	0x00005350


	//   ....[14]....
        /*007c*/ 	.word	0x000053d0


	//   ....[15]....
        /*0080*/ 	.word	0x000054d0


	//   ....[16]....
        /*0084*/ 	.word	0x00005550


	//   ....[17]....
        /*0088*/ 	.word	0x00005650


	//   ....[18]....
        /*008c*/ 	.word	0x000056d0


	//   ....[19]....
        /*0090*/ 	.word	0x000057c0


	//   ....[20]....
        /*0094*/ 	.word	0x00005850


	//----- nvinfo : EIATTR_COOP_GROUP_MASK_REGIDS
	.align		4
.L_39:
        /*0098*/ 	.byte	0x04, 0x29
        /*009a*/ 	.short	(.L_41 - .L_40)


	//   ....[0]....
.L_40:
        /*009c*/ 	.word	0xffffffff


	//   ....[1]....
        /*00a0*/ 	.word	0xffffffff


	//   ....[2]....
        /*00a4*/ 	.word	0xffffffff


	//   ....[3]....
        /*00a8*/ 	.word	0xffffffff


	//   ....[4]....
        /*00ac*/ 	.word	0xffffffff


	//   ....[5]....
        /*00b0*/ 	.word	0xffffffff


	//   ....[6]....
        /*00b4*/ 	.word	0xffffffff


	//   ....[7]....
        /*00b8*/ 	.word	0xffffffff


	//   ....[8]....
        /*00bc*/ 	.word	0xffffffff


	//   ....[9]....
        /*00c0*/ 	.word	0xffffffff


	//   ....[10]....
        /*00c4*/ 	.word	0xffffffff


	//   ....[11]....
        /*00c8*/ 	.word	0xffffffff


	//   ....[12]....
        /*00cc*/ 	.word	0xffffffff


	//   ....[13]....
        /*00d0*/ 	.word	0xffffffff


	//----- nvinfo : EIATTR_COOP_GROUP_INSTR_OFFSETS
	.align		4
.L_41:
        /*00d4*/ 	.byte	0x04, 0x28
        /*00d6*/ 	.short	(.L_43 - .L_42)


	//   ....[0]....
.L_42:
        /*00d8*/ 	.word	0x000000b0


	//   ....[1]....
        /*00dc*/ 	.word	0x00000520


	//   ....[2]....
        /*00e0*/ 	.word	0x00000700


	//   ....[3]....
        /*00e4*/ 	.word	0x00000890


	//   ....[4]....
        /*00e8*/ 	.word	0x00000980


	//   ....[5]....
        /*00ec*/ 	.word	0x00000ae0


	//   ....[6]....
        /*00f0*/ 	.word	0x00000c30


	//   ....[7]....
        /*00f4*/ 	.word	0x00000e70


	//   ....[8]....
        /*00f8*/ 	.word	0x000021e0


	//   ....[9]....
        /*00fc*/ 	.word	0x00003130


	//   ....[10]....
        /*0100*/ 	.word	0x00003600


	//   ....[11]....
        /*0104*/ 	.word	0x00003630


	//   ....[12]....
        /*0108*/ 	.word	0x00004130


	//   ....[13]....
        /*010c*/ 	.word	0x00004340


	//----- nvinfo : EIATTR_VRC_CTA_INIT_COUNT
	.align		4
.L_43:
        /*0110*/ 	.byte	0x02, 0x4a
        /*0112*/ 	.byte	0x80
	.zero		1


	//----- nvinfo : EIATTR_SYSCALL_OFFSETS
	.align		4
        /*0114*/ 	.byte	0x04, 0x46
        /*0116*/ 	.short	(.L_45 - .L_44)


	//   ....[0]....
.L_44:
        /*0118*/ 	.word	0x00006510


	//   ....[1]....
        /*011c*/ 	.word	0x00006600


	//   ....[2]....
        /*0120*/ 	.word	0x00006fd0


	//   ....[3]....
        /*0124*/ 	.word	0x00007a20


	//   ....[4]....
        /*0128*/ 	.word	0x00008440


	//   ....[5]....
        /*012c*/ 	.word	0x00008e90


	//   ....[6]....
        /*0130*/ 	.word	0x000098f0


	//   ....[7]....
        /*0134*/ 	.word	0x0000a380


	//   ....[8]....
        /*0138*/ 	.word	0x0000ade0


	//   ....[9]....
        /*013c*/ 	.word	0x0000b7f0


	//----- nvinfo : EIATTR_MBARRIER_INSTR_OFFSETS
	.align		4
.L_45:
        /*0140*/ 	.byte	0x04, 0x39
        /*0142*/ 	.short	(.L_47 - .L_46)


	//   ....[0]....
.L_46:
        /*0144*/ 	.word	0x00000650
        /*0148*/ 	.word	0x000000ff
        /*014c*/ 	.word	0x00000000
        /*0150*/ 	.short	0x0100
        /*0152*/ 	.byte	0x04
	.zero		1


	//   ....[1]....
        /*0154*/ 	.word	0x00000660
        /*0158*/ 	.word	0x000000ff
        /*015c*/ 	.word	0x00000028
        /*0160*/ 	.short	0x0100
        /*0162*/ 	.byte	0x04
	.zero		1


	//   ....[2]....
        /*0164*/ 	.word	0x00000670
        /*0168*/ 	.word	0x000000ff
        /*016c*/ 	.word	0x00000008
        /*0170*/ 	.short	0x0100
        /*0172*/ 	.byte	0x04
	.zero		1


	//   ....[3]....
        /*0174*/ 	.word	0x00000680
        /*0178*/ 	.word	0x000000ff
        /*017c*/ 	.word	0x00000030
        /*0180*/ 	.short	0x0100
        /*0182*/ 	.byte	0x04
	.zero		1


	//   ....[4]....
        /*0184*/ 	.word	0x00000690
        /*0188*/ 	.word	0x000000ff
        /*018c*/ 	.word	0x00000010
        /*0190*/ 	.short	0x0100
        /*0192*/ 	.byte	0x04
	.zero		1


	//   ....[5]....
        /*0194*/ 	.word	0x000006a0
        /*0198*/ 	.word	0x000000ff
        /*019c*/ 	.word	0x00000038
        /*01a0*/ 	.short	0x0100
        /*01a2*/ 	.byte	0x04
	.zero		1


	//   ....[6]....
        /*01a4*/ 	.word	0x000006b0
        /*01a8*/ 	.word	0x000000ff
        /*01ac*/ 	.word	0x00000018
        /*01b0*/ 	.short	0x0100
        /*01b2*/ 	.byte	0x04
	.zero		1


	//   ....[7]....
        /*01b4*/ 	.word	0x000006c0
        /*01b8*/ 	.word	0x000000ff
        /*01bc*/ 	.word	0x00000040
        /*01c0*/ 	.short	0x0100
        /*01c2*/ 	.byte	0x04
	.zero		1


	//   ....[8]....
        /*01c4*/ 	.word	0x000006d0
        /*01c8*/ 	.word	0x000000ff
        /*01cc*/ 	.word	0x00000020
        /*01d0*/ 	.short	0x0100
        /*01d2*/ 	.byte	0x04
	.zero		1


	//   ....[9]....
        /*01d4*/ 	.word	0x000006e0
        /*01d8*/ 	.word	0x000000ff
        /*01dc*/ 	.word	0x00000048
        /*01e0*/ 	.short	0x0100
        /*01e2*/ 	.byte	0x04
	.zero		1


	//   ....[10]....
        /*01e4*/ 	.word	0x00000800
        /*01e8*/ 	.word	0x000000ff
        /*01ec*/ 	.word	0x00000050
        /*01f0*/ 	.short	0x0100
        /*01f2*/ 	.byte	0x04
	.zero		1


	//   ....[11]....
        /*01f4*/ 	.word	0x00000810
        /*01f8*/ 	.word	0x000000ff
        /*01fc*/ 	.word	0x00000070
        /*0200*/ 	.short	0x0100
        /*0202*/ 	.byte	0x04
	.zero		1


	//   ....[12]....
        /*0204*/ 	.word	0x00000820
        /*0208*/ 	.word	0x000000ff
        /*020c*/ 	.word	0x00000058
        /*0210*/ 	.short	0x0100
        /*0212*/ 	.byte	0x04
	.zero		1


	//   ....[13]....
        /*0214*/ 	.word	0x00000830
        /*0218*/ 	.word	0x000000ff
        /*021c*/ 	.word	0x00000078
        /*0220*/ 	.short	0x0100
        /*0222*/ 	.byte	0x04
	.zero		1


	//   ....[14]....
        /*0224*/ 	.word	0x00000840
        /*0228*/ 	.word	0x000000ff
        /*022c*/ 	.word	0x00000060
        /*0230*/ 	.short	0x0100
        /*0232*/ 	.byte	0x04
	.zero		1


	//   ....[15]....
        /*0234*/ 	.word	0x00000850
        /*0238*/ 	.word	0x000000ff
        /*023c*/ 	.word	0x00000080
        /*0240*/ 	.short	0x0100
        /*0242*/ 	.byte	0x04
	.zero		1


	//   ....[16]....
        /*0244*/ 	.word	0x00000860
        /*0248*/ 	.word	0x000000ff
        /*024c*/ 	.word	0x00000068
        /*0250*/ 	.short	0x0100
        /*0252*/ 	.byte	0x04
	.zero		1


	//   ....[17]....
        /*0254*/ 	.word	0x00000870
        /*0258*/ 	.word	0x000000ff
        /*025c*/ 	.word	0x00000088
        /*0260*/ 	.short	0x0100
        /*0262*/ 	.byte	0x04
	.zero		1


	//   ....[18]....
        /*0264*/ 	.word	0x00000950
        /*0268*/ 	.word	0x000000ff
        /*026c*/ 	.word	0x00000090
        /*0270*/ 	.short	0x0100
        /*0272*/ 	.byte	0x06
	.zero		1


	//   ....[19]....
        /*0274*/ 	.word	0x00000960
        /*0278*/ 	.word	0x000000ff
        /*027c*/ 	.word	0x00000098
        /*0280*/ 	.short	0x0100
        /*0282*/ 	.byte	0x06
	.zero		1


	//   ....[20]....
        /*0284*/ 	.word	0x00000a90
        /*0288*/ 	.word	0x000000ff
        /*028c*/ 	.word	0x000000a0
        /*0290*/ 	.short	0x0100
        /*0292*/ 	.byte	0x06
	.zero		1


	//   ....[21]....
        /*0294*/ 	.word	0x00000aa0
        /*0298*/ 	.word	0x000000ff
        /*029c*/ 	.word	0x000000b0
        /*02a0*/ 	.short	0x0100
        /*02a2*/ 	.byte	0x06
	.zero		1


	//   ....[22]....
        /*02a4*/ 	.word	0x00000ab0
        /*02a8*/ 	.word	0x000000ff
        /*02ac*/ 	.word	0x000000a8
        /*02b0*/ 	.short	0x0100
        /*02b2*/ 	.byte	0x06
	.zero		1


	//   ....[23]....
        /*02b4*/ 	.word	0x00000ac0
        /*02b8*/ 	.word	0x000000ff
        /*02bc*/ 	.word	0x000000b8
        /*02c0*/ 	.short	0x0100
        /*02c2*/ 	.byte	0x06
	.zero		1


	//   ....[24]....
        /*02c4*/ 	.word	0x00000be0
        /*02c8*/ 	.word	0x000000ff
        /*02cc*/ 	.word	0x000000c0
        /*02d0*/ 	.short	0x0100
        /*02d2*/ 	.byte	0x04
	.zero		1


	//   ....[25]....
        /*02d4*/ 	.word	0x00000bf0
        /*02d8*/ 	.word	0x000000ff
        /*02dc*/ 	.word	0x000000d0
        /*02e0*/ 	.short	0x0100
        /*02e2*/ 	.byte	0x04
	.zero		1


	//   ....[26]....
        /*02e4*/ 	.word	0x00000c00
        /*02e8*/ 	.word	0x000000ff
        /*02ec*/ 	.word	0x000000c8
        /*02f0*/ 	.short	0x0100
        /*02f2*/ 	.byte	0x04
	.zero		1


	//   ....[27]....
        /*02f4*/ 	.word	0x00000c10
        /*02f8*/ 	.word	0x000000ff
        /*02fc*/ 	.word	0x000000d8
        /*0300*/ 	.short	0x0100
        /*0302*/ 	.byte	0x04
	.zero		1


	//   ....[28]....
        /*0304*/ 	.word	0x00000d00
        /*0308*/ 	.word	0x000000ff
        /*030c*/ 	.word	0x000000e0
        /*0310*/ 	.short	0x0100
        /*0312*/ 	.byte	0x04
	.zero		1


	//   ....[29]....
        /*0314*/ 	.word	0x00000d10
        /*0318*/ 	.word	0x000000ff
        /*031c*/ 	.word	0x000000f0
        /*0320*/ 	.short	0x0100
        /*0322*/ 	.byte	0x04
	.zero		1


	//   ....[30]....
        /*0324*/ 	.word	0x00000d20
        /*0328*/ 	.word	0x000000ff
        /*032c*/ 	.word	0x000000e8
        /*0330*/ 	.short	0x0100
        /*0332*/ 	.byte	0x04
	.zero		1


	//   ....[31]....
        /*0334*/ 	.word	0x00000d30
        /*0338*/ 	.word	0x000000ff
        /*033c*/ 	.word	0x000000f8
        /*0340*/ 	.short	0x0100
        /*0342*/ 	.byte	0x04
	.zero		1


	//   ....[32]....
        /*0344*/ 	.word	0x00000e30
        /*0348*/ 	.word	0x000000ff
        /*034c*/ 	.word	0x00000100
        /*0350*/ 	.short	0x0100
        /*0352*/ 	.byte	0x06
	.zero		1


	//   ....[33]....
        /*0354*/ 	.word	0x00001a00
        /*0358*/ 	.word	0x00000000
        /*035c*/ 	.word	0x000000f0
        /*0360*/ 	.short	0x010a
        /*0362*/ 	.byte	0xff
	.zero		1


	//   ....[34]....
        /*0364*/ 	.word	0x00001a30
        /*0368*/ 	.word	0x00000000
        /*036c*/ 	.word	0x000000e0
        /*0370*/ 	.short	0x0101
        /*0372*/ 	.byte	0xff
	.zero		1


	//   ....[35]....
        /*0374*/ 	.word	0x00001af0
        /*0378*/ 	.word	0x000000ff
        /*037c*/ 	.word	0x00000028
        /*0380*/ 	.short	0x010a
        /*0382*/ 	.byte	0x04
	.zero		1


	//   ....[36]....
        /*0384*/ 	.word	0x00001bc0
        /*0388*/ 	.word	0x000000ff
        /*038c*/ 	.word	0x00000028
        /*0390*/ 	.short	0x010a
        /*0392*/ 	.byte	0x21
	.zero		1


	//   ....[37]....
        /*0394*/ 	.word	0x00001d70
        /*0398*/ 	.word	0x000000ff
        /*039c*/ 	.word	0x00000028
        /*03a0*/ 	.short	0x010a
        /*03a2*/ 	.byte	0x05
	.zero		1


	//   ....[38]....
        /*03a4*/ 	.word	0x00001e80
        /*03a8*/ 	.word	0x000000ff
        /*03ac*/ 	.word	0x00000098
        /*03b0*/ 	.short	0x0101
        /*03b2*/ 	.byte	0x06
	.zero		1


	//   ....[39]....
        /*03b4*/ 	.word	0x00001ea0
        /*03b8*/ 	.word	0x000000ff
        /*03bc*/ 	.word	0x00000028
        /*03c0*/ 	.short	0x010a
        /*03c2*/ 	.byte	0x04
	.zero		1


	//   ....[40]....
        /*03c4*/ 	.word	0x00001f20
        /*03c8*/ 	.word	0x000000ff
        /*03cc*/ 	.word	0x00000028
        /*03d0*/ 	.short	0x010a
        /*03d2*/ 	.byte	0x11
	.zero		1


	//   ....[41]....
        /*03d4*/ 	.word	0x000020b0
        /*03d8*/ 	.word	0x000000ff
        /*03dc*/ 	.word	0x00000028
        /*03e0*/ 	.short	0x010a
        /*03e2*/ 	.byte	0x05
	.zero		1


	//   ....[42]....
        /*03e4*/ 	.word	0x00002210
        /*03e8*/ 	.word	0x00000003
        /*03ec*/ 	.word	0x000000a0
        /*03f0*/ 	.short	0x010a
        /*03f2*/ 	.byte	0xff
	.zero		1


	//   ....[43]....
        /*03f4*/ 	.word	0x00002360
        /*03f8*/ 	.word	0x00000000
        /*03fc*/ 	.word	0x00000000
        /*0400*/ 	.short	0x0101
        /*0402*/ 	.byte	0xff
	.zero		1


	//   ....[44]....
        /*0404*/ 	.word	0x00002920
        /*0408*/ 	.word	0x000000ff
        /*040c*/ 	.word	0x00000000
        /*0410*/ 	.short	0x010a
        /*0412*/ 	.byte	0x04
	.zero		1


	//   ....[45]....
        /*0414*/ 	.word	0x000029b0
        /*0418*/ 	.word	0x000000ff
        /*041c*/ 	.word	0x00000000
        /*0420*/ 	.short	0x010a
        /*0422*/ 	.byte	0x05
	.zero		1


	//   ....[46]....
        /*0424*/ 	.word	0x00002a40
        /*0428*/ 	.word	0x000000ff
        /*042c*/ 	.word	0x00000000
        /*0430*/ 	.short	0x010a
        /*0432*/ 	.byte	0x05
	.zero		1


	//   ....[47]....
        /*0434*/ 	.word	0x00002ad0
        /*0438*/ 	.word	0x000000ff
        /*043c*/ 	.word	0x00000000
        /*0440*/ 	.short	0x010a
        /*0442*/ 	.byte	0x05
	.zero		1


	//   ....[48]....
        /*0444*/ 	.word	0x00002b70
        /*0448*/ 	.word	0x00000000
        /*044c*/ 	.word	0x00000000
        /*0450*/ 	.short	0x010a
        /*0452*/ 	.byte	0xff
	.zero		1


	//   ....[49]....
        /*0454*/ 	.word	0x00002c90
        /*0458*/ 	.word	0x00000000
        /*045c*/ 	.word	0x000000e0
        /*0460*/ 	.short	0x010a
        /*0462*/ 	.byte	0xff
	.zero		1


	//   ....[50]....
        /*0464*/ 	.word	0x00002d00
        /*0468*/ 	.word	0x00000000
        /*046c*/ 	.word	0x00000000
        /*0470*/ 	.short	0x0101
        /*0472*/ 	.byte	0xff
	.zero		1


	//   ....[51]....
        /*0474*/ 	.word	0x00002d20
        /*0478*/ 	.word	0x000000ff
        /*047c*/ 	.word	0x000000b0
        /*0480*/ 	.short	0x010a
        /*0482*/ 	.byte	0x04
	.zero		1


	//   ....[52]....
        /*0484*/ 	.word	0x00002e40
        /*0488*/ 	.word	0x00000000
        /*048c*/ 	.word	0x000000a0
        /*0490*/ 	.short	0x010a
        /*0492*/ 	.byte	0xff
	.zero		1


	//   ....[53]....
        /*0494*/ 	.word	0x00002f40
        /*0498*/ 	.word	0x00000000
        /*049c*/ 	.word	0x00000000
        /*04a0*/ 	.short	0x0101
        /*04a2*/ 	.byte	0xff
	.zero		1


	//   ....[54]....
        /*04a4*/ 	.word	0x00002fd0
        /*04a8*/ 	.word	0x000000ff
        /*04ac*/ 	.word	0x000000b0
        /*04b0*/ 	.short	0x0106
        /*04b2*/ 	.byte	0x04
	.zero		1


	//   ....[55]....
        /*04b4*/ 	.word	0x00002ff0
        /*04b8*/ 	.word	0x000000ff
        /*04bc*/ 	.word	0x000000b0
        /*04c0*/ 	.short	0x010a
        /*04c2*/ 	.byte	0x04
	.zero		1


	//   ....[56]....
        /*04c4*/ 	.word	0x00003080
        /*04c8*/ 	.word	0x000000ff
        /*04cc*/ 	.word	0x000000b0
        /*04d0*/ 	.short	0x0106
        /*04d2*/ 	.byte	0x07
	.zero		1


	//   ....[57]....
        /*04d4*/ 	.word	0x000030c0
        /*04d8*/ 	.word	0x00000000
        /*04dc*/ 	.word	0x000000b0
        /*04e0*/ 	.short	0x010a
        /*04e2*/ 	.byte	0xff
	.zero		1


	//   ....[58]....
        /*04e4*/ 	.word	0x00003300
        /*04e8*/ 	.word	0x000000ff
        /*04ec*/ 	.word	0x00000008
        /*04f0*/ 	.short	0x010a
        /*04f2*/ 	.byte	0x05
	.zero		1


	//   ....[59]....
        /*04f4*/ 	.word	0x00003320
        /*04f8*/ 	.word	0x000000ff
        /*04fc*/ 	.word	0x00000008
        /*0500*/ 	.short	0x010a
        /*0502*/ 	.byte	0x05
	.zero		1


	//   ....[60]....
        /*0504*/ 	.word	0x000034b0
        /*0508*/ 	.word	0x000000ff
        /*050c*/ 	.word	0x00000008
        /*0510*/ 	.short	0x010a
        /*0512*/ 	.byte	0x05
	.zero		1


	//   ....[61]....
        /*0514*/ 	.word	0x000034d0
        /*0518*/ 	.word	0x000000ff
        /*051c*/ 	.word	0x00000008
        /*0520*/ 	.short	0x010a
        /*0522*/ 	.byte	0x05
	.zero		1


	//   ....[62]....
        /*0524*/ 	.word	0x00003590
        /*0528*/ 	.word	0x000000ff
        /*052c*/ 	.word	0x00000000
        /*0530*/ 	.short	0x0101
        /*0532*/ 	.byte	0x04
	.zero		1


	//   ....[63]....
        /*0534*/ 	.word	0x000038d0
        /*0538*/ 	.word	0x00000000
        /*053c*/ 	.word	0x000000a0
        /*0540*/ 	.short	0x010a
        /*0542*/ 	.byte	0xff
	.zero		1


	//   ....[64]....
        /*0544*/ 	.word	0x00003990
        /*0548*/ 	.word	0x00000000
        /*054c*/ 	.word	0x00000000
        /*0550*/ 	.short	0x0101
        /*0552*/ 	.byte	0xff
	.zero		1


	//   ....[65]....
        /*0554*/ 	.word	0x00003a50
        /*0558*/ 	.word	0x000000ff
        /*055c*/ 	.word	0x00000000
        /*0560*/ 	.short	0x010a
        /*0562*/ 	.byte	0x04
	.zero		1


	//   ....[66]....
        /*0564*/ 	.word	0x00003a60
        /*0568*/ 	.word	0x000000ff
        /*056c*/ 	.word	0x000000d0
        /*0570*/ 	.short	0x010a
        /*0572*/ 	.byte	0x1f
	.zero		1


	//   ....[67]....
        /*0574*/ 	.word	0x00003b10
        /*0578*/ 	.word	0x000000ff
        /*057c*/ 	.word	0x00000000
        /*0580*/ 	.short	0x010a
        /*0582*/ 	.byte	0x05
	.zero		1


	//   ....[68]....
        /*0584*/ 	.word	0x00003c40
        /*0588*/ 	.word	0x000000ff
        /*058c*/ 	.word	0x00000000
        /*0590*/ 	.short	0x010a
        /*0592*/ 	.byte	0x04
	.zero		1


	//   ....[69]....
        /*0594*/ 	.word	0x00003f40
        /*0598*/ 	.word	0x000000ff
        /*059c*/ 	.word	0x00000000
        /*05a0*/ 	.short	0x010a
        /*05a2*/ 	.byte	0x04
	.zero		1


	//   ....[70]....
        /*05a4*/ 	.word	0x00003fe0
        /*05a8*/ 	.word	0x00000000
        /*05ac*/ 	.word	0x00000000
        /*05b0*/ 	.short	0x010a
        /*05b2*/ 	.byte	0xff
	.zero		1


	//   ....[71]....
        /*05b4*/ 	.word	0x00004020
        /*05b8*/ 	.word	0x00000000
        /*05bc*/ 	.word	0x00000000
        /*05c0*/ 	.short	0x010a
        /*05c2*/ 	.byte	0xff
	.zero		1


	//   ....[72]....
        /*05c4*/ 	.word	0x00004090
        /*05c8*/ 	.word	0x000000ff
        /*05cc*/ 	.word	0x00000000
        /*05d0*/ 	.short	0x0101
        /*05d2*/ 	.byte	0x04
	.zero		1


	//   ....[73]....
        /*05d4*/ 	.word	0x000040d0
        /*05d8*/ 	.word	0x000000ff
        /*05dc*/ 	.word	0x00000100
        /*05e0*/ 	.short	0x010a
        /*05e2*/ 	.byte	0x1a
	.zero		1


	//   ....[74]....
        /*05e4*/ 	.word	0x00004120
        /*05e8*/ 	.word	0x000000ff
        /*05ec*/ 	.word	0x00000000
        /*05f0*/ 	.short	0x0101
        /*05f2*/ 	.byte	0x04
	.zero		1


	//   ....[75]....
        /*05f4*/ 	.word	0x000045a0
        /*05f8*/ 	.word	0x0000000c
        /*05fc*/ 	.word	0x000000a0
        /*0600*/ 	.short	0x010a
        /*0602*/ 	.byte	0xff
	.zero		1


	//   ....[76]....
        /*0604*/ 	.word	0x00004710
        /*0608*/ 	.word	0x00000000
        /*060c*/ 	.word	0x00000000
        /*0610*/ 	.short	0x0101
        /*0612*/ 	.byte	0xff
	.zero		1


	//   ....[77]....
        /*0614*/ 	.word	0x00004bb0
        /*0618*/ 	.word	0x000000ff
        /*061c*/ 	.word	0x00000098
        /*0620*/ 	.short	0x010a
        /*0622*/ 	.byte	0x15
	.zero		1


	//   ....[78]....
        /*0624*/ 	.word	0x00004d30
        /*0628*/ 	.word	0x000000ff
        /*062c*/ 	.word	0x00000070
        /*0630*/ 	.short	0x010a
        /*0632*/ 	.byte	0x15
	.zero		1


	//   ....[79]....
        /*0634*/ 	.word	0x00004eb0
        /*0638*/ 	.word	0x000000ff
        /*063c*/ 	.word	0x00000050
        /*0640*/ 	.short	0x010b
        /*0642*/ 	.byte	0x15
	.zero		1


	//   ....[80]....
        /*0644*/ 	.word	0x00004ec0
        /*0648*/ 	.word	0x000000ff
        /*064c*/ 	.word	0x00000000
        /*0650*/ 	.short	0x0101
        /*0652*/ 	.byte	0x06
	.zero		1


	//   ....[81]....
        /*0654*/ 	.word	0x00004ed0
        /*0658*/ 	.word	0x000000ff
        /*065c*/ 	.word	0x00000078
        /*0660*/ 	.short	0x010a
        /*0662*/ 	.byte	0x15
	.zero		1


	//   ....[82]....
        /*0664*/ 	.word	0x00005010
        /*0668*/ 	.word	0x000000ff
        /*066c*/ 	.word	0x00000058
        /*0670*/ 	.short	0x010b
        /*0672*/ 	.byte	0x15
	.zero		1


	//   ....[83]....
        /*0674*/ 	.word	0x00005020
        /*0678*/ 	.word	0x000000ff
        /*067c*/ 	.word	0x00000000
        /*0680*/ 	.short	0x0101
        /*0682*/ 	.byte	0x07
	.zero		1


	//   ....[84]....
        /*0684*/ 	.word	0x00005030
        /*0688*/ 	.word	0x000000ff
        /*068c*/ 	.word	0x00000080
        /*0690*/ 	.short	0x010a
        /*0692*/ 	.byte	0x15
	.zero		1


	//   ....[85]....
        /*0694*/ 	.word	0x00005180
        /*0698*/ 	.word	0x000000ff
        /*069c*/ 	.word	0x00000060
        /*06a0*/ 	.short	0x010b
        /*06a2*/ 	.byte	0x15
	.zero		1


	//   ....[86]....
        /*06a4*/ 	.word	0x00005190
        /*06a8*/ 	.word	0x000000ff
        /*06ac*/ 	.word	0x00000000
        /*06b0*/ 	.short	0x0101
        /*06b2*/ 	.byte	0x1d
	.zero		1


	//   ....[87]....
        /*06b4*/ 	.word	0x000051a0
        /*06b8*/ 	.word	0x000000ff
        /*06bc*/ 	.word	0x00000088
        /*06c0*/ 	.short	0x010a
        /*06c2*/ 	.byte	0x15
	.zero		1


	//   ....[88]....
        /*06c4*/ 	.word	0x00005300
        /*06c8*/ 	.word	0x000000ff
        /*06cc*/ 	.word	0x00000068
        /*06d0*/ 	.short	0x010b
        /*06d2*/ 	.byte	0x15
	.zero		1


	//   ....[89]....
        /*06d4*/ 	.word	0x00005310
        /*06d8*/ 	.word	0x000000ff
        /*06dc*/ 	.word	0x00000000
        /*06e0*/ 	.short	0x0101
        /*06e2*/ 	.byte	0x18
	.zero		1


	//   ....[90]....
        /*06e4*/ 	.word	0x00005320
        /*06e8*/ 	.word	0x000000ff
        /*06ec*/ 	.word	0x00000070
        /*06f0*/ 	.short	0x010a
        /*06f2*/ 	.byte	0x15
	.zero		1


	//   ....[91]....
        /*06f4*/ 	.word	0x00005480
        /*06f8*/ 	.word	0x000000ff
        /*06fc*/ 	.word	0x00000050
        /*0700*/ 	.short	0x010b
        /*0702*/ 	.byte	0x15
	.zero		1


	//   ....[92]....
        /*0704*/ 	.word	0x00005490
        /*0708*/ 	.word	0x000000ff
        /*070c*/ 	.word	0x00000000
        /*0710*/ 	.short	0x0101
        /*0712*/ 	.byte	0x06
	.zero		1


	//   ....[93]....
        /*0714*/ 	.word	0x000054a0
        /*0718*/ 	.word	0x000000ff
        /*071c*/ 	.word	0x00000078
        /*0720*/ 	.short	0x010a
        /*0722*/ 	.byte	0x15
	.zero		1


	//   ....[94]....
        /*0724*/ 	.word	0x00005600
        /*0728*/ 	.word	0x000000ff
        /*072c*/ 	.word	0x00000058
        /*0730*/ 	.short	0x010b
        /*0732*/ 	.byte	0x15
	.zero		1


	//   ....[95]....
        /*0734*/ 	.word	0x00005610
        /*0738*/ 	.word	0x000000ff
        /*073c*/ 	.word	0x00000000
        /*0740*/ 	.short	0x0101
        /*0742*/ 	.byte	0x07
	.zero		1


	//   ....[96]....
        /*0744*/ 	.word	0x00005620
        /*0748*/ 	.word	0x000000ff
        /*074c*/ 	.word	0x00000080
        /*0750*/ 	.short	0x010a
        /*0752*/ 	.byte	0x15
	.zero		1


	//   ....[97]....
        /*0754*/ 	.word	0x00005770
        /*0758*/ 	.word	0x000000ff
        /*075c*/ 	.word	0x00000060
        /*0760*/ 	.short	0x010b
        /*0762*/ 	.byte	0x15
	.zero		1


	//   ....[98]....
        /*0764*/ 	.word	0x00005780
        /*0768*/ 	.word	0x000000ff
        /*076c*/ 	.word	0x00000000
        /*0770*/ 	.short	0x0101
        /*0772*/ 	.byte	0x1d
	.zero		1


	//   ....[99]....
        /*0774*/ 	.word	0x00005790
        /*0778*/ 	.word	0x000000ff
        /*077c*/ 	.word	0x00000088
        /*0780*/ 	.short	0x010a
        /*0782*/ 	.byte	0x15
	.zero		1


	//   ....[100]....
        /*0784*/ 	.word	0x00005980
        /*0788*/ 	.word	0x000000ff
        /*078c*/ 	.word	0x00000068
        /*0790*/ 	.short	0x010b
        /*0792*/ 	.byte	0x15
	.zero		1


	//   ....[101]....
        /*0794*/ 	.word	0x00005990
        /*0798*/ 	.word	0x000000ff
        /*079c*/ 	.word	0x00000000
        /*07a0*/ 	.short	0x0101
        /*07a2*/ 	.byte	0x18
	.zero		1


	//   ....[102]....
        /*07a4*/ 	.word	0x000059b0
        /*07a8*/ 	.word	0x000000ff
        /*07ac*/ 	.word	0x00000070
        /*07b0*/ 	.short	0x010a
        /*07b2*/ 	.byte	0x15
	.zero		1


	//   ....[103]....
        /*07b4*/ 	.word	0x000059d0
        /*07b8*/ 	.word	0x000000ff
        /*07bc*/ 	.word	0x00000078
        /*07c0*/ 	.short	0x010a
        /*07c2*/ 	.byte	0x15
	.zero		1


	//   ....[104]....
        /*07c4*/ 	.word	0x000059f0
        /*07c8*/ 	.word	0x000000ff
        /*07cc*/ 	.word	0x00000080
        /*07d0*/ 	.short	0x010a
        /*07d2*/ 	.byte	0x15
	.zero		1


	//   ....[105]....
        /*07d4*/ 	.word	0x00005a40
        /*07d8*/ 	.word	0x00000002
        /*07dc*/ 	.word	0x00000088
        /*07e0*/ 	.short	0x010a
        /*07e2*/ 	.byte	0xff
	.zero		1


	//   ....[106]....
        /*07e4*/ 	.word	0x00005d80
        /*07e8*/ 	.word	0x00000000
        /*07ec*/ 	.word	0x000000a0
        /*07f0*/ 	.short	0x010a
        /*07f2*/ 	.byte	0xff
	.zero		1


	//   ....[107]....
        /*07f4*/ 	.word	0x00005e50
        /*07f8*/ 	.word	0x00000000
        /*07fc*/ 	.word	0x00000000
        /*0800*/ 	.short	0x0101
        /*0802*/ 	.byte	0xff
	.zero		1


	//   ....[108]....
        /*0804*/ 	.word	0x00006af0
        /*0808*/ 	.word	0x000000ff
        /*080c*/ 	.word	0x00000050
        /*0810*/ 	.short	0x010a
        /*0812*/ 	.byte	0x2b
	.zero		1


	//   ....[109]....
        /*0814*/ 	.word	0x00006c10
        /*0818*/ 	.word	0x0000006d
        /*081c*/ 	.word	0x000000c0
        /*0820*/ 	.short	0x010a
        /*0822*/ 	.byte	0xff
	.zero		1


	//   ....[110]....
        /*0824*/ 	.word	0x00006d80
        /*0828*/ 	.word	0x000000ff
        /*082c*/ 	.word	0x00000050
        /*0830*/ 	.short	0x010a
        /*0832*/ 	.byte	0x2b
	.zero		1


	//   ....[111]....
        /*0834*/ 	.word	0x00006eb0
        /*0838*/ 	.word	0x0000006d
        /*083c*/ 	.word	0x000000c0
        /*0840*/ 	.short	0x010a
        /*0842*/ 	.byte	0xff
	.zero		1


	//   ....[112]....
        /*0844*/ 	.word	0x000076c0
        /*0848*/ 	.word	0x00000000
        /*084c*/ 	.word	0x00000000
        /*0850*/ 	.short	0x0101
        /*0852*/ 	.byte	0xff
	.zero		1


	//   ....[113]....
        /*0854*/ 	.word	0x000076d0
        /*0858*/ 	.word	0x00000002
        /*085c*/ 	.word	0x00000050
        /*0860*/ 	.short	0x010a
        /*0862*/ 	.byte	0xff
	.zero		1


	//   ....[114]....
        /*0864*/ 	.word	0x000077b0
        /*0868*/ 	.word	0x00000002
        /*086c*/ 	.word	0x00000050
        /*0870*/ 	.short	0x010a
        /*0872*/ 	.byte	0xff
	.zero		1


	//   ....[115]....
        /*0874*/ 	.word	0x000080e0
        /*0878*/ 	.word	0x00000074
        /*087c*/ 	.word	0x00000000
        /*0880*/ 	.short	0x0101
        /*0882*/ 	.byte	0xff
	.zero		1


	//   ....[116]....
        /*0884*/ 	.word	0x00008100
        /*0888*/ 	.word	0x00000000
        /*088c*/ 	.word	0x00000050
        /*0890*/ 	.short	0x010a
        /*0892*/ 	.byte	0xff
	.zero		1


	//   ....[117]....
        /*0894*/ 	.word	0x000081d0
        /*0898*/ 	.word	0x00000000
        /*089c*/ 	.word	0x00000050
        /*08a0*/ 	.short	0x010a
        /*08a2*/ 	.byte	0xff
	.zero		1


	//   ....[118]....
        /*08a4*/ 	.word	0x00008b00
        /*08a8*/ 	.word	0x00000074
        /*08ac*/ 	.word	0x00000000
        /*08b0*/ 	.short	0x0101
        /*08b2*/ 	.byte	0xff
	.zero		1


	//   ....[119]....
        /*08b4*/ 	.word	0x00008b20
        /*08b8*/ 	.word	0x00000000
        /*08bc*/ 	.word	0x00000050
        /*08c0*/ 	.short	0x010a
        /*08c2*/ 	.byte	0xff
	.zero		1


	//   ....[120]....
        /*08c4*/ 	.word	0x00008c00
        /*08c8*/ 	.word	0x00000000
        /*08cc*/ 	.word	0x00000050
        /*08d0*/ 	.short	0x010a
        /*08d2*/ 	.byte	0xff
	.zero		1


	//   ....[121]....
        /*08d4*/ 	.word	0x00009550
        /*08d8*/ 	.word	0x00000075
        /*08dc*/ 	.word	0x00000000
        /*08e0*/ 	.short	0x0101
        /*08e2*/ 	.byte	0xff
	.zero		1


	//   ....[122]....
        /*08e4*/ 	.word	0x00009570
        /*08e8*/ 	.word	0x00000000
        /*08ec*/ 	.word	0x00000050
        /*08f0*/ 	.short	0x010a
        /*08f2*/ 	.byte	0xff
	.zero		1


	//   ....[123]....
        /*08f4*/ 	.word	0x00009640
        /*08f8*/ 	.word	0x00000000
        /*08fc*/ 	.word	0x00000050
        /*0900*/ 	.short	0x010a
        /*0902*/ 	.byte	0xff
	.zero		1


	//   ....[124]....
        /*0904*/ 	.word	0x00009fe0
        /*0908*/ 	.word	0x00000075
        /*090c*/ 	.word	0x00000000
        /*0910*/ 	.short	0x0101
        /*0912*/ 	.byte	0xff
	.zero		1


	//   ....[125]....
        /*0914*/ 	.word	0x0000a000
        /*0918*/ 	.word	0x00000000
        /*091c*/ 	.word	0x00000050
        /*0920*/ 	.short	0x010a
        /*0922*/ 	.byte	0xff
	.zero		1


	//   ....[126]....
        /*0924*/ 	.word	0x0000a0d0
        /*0928*/ 	.word	0x00000000
        /*092c*/ 	.word	0x00000050
        /*0930*/ 	.short	0x010a
        /*0932*/ 	.byte	0xff
	.zero		1


	//   ....[127]....
        /*0934*/ 	.word	0x0000aa40
        /*0938*/ 	.word	0x00000075
        /*093c*/ 	.word	0x00000000
        /*0940*/ 	.short	0x0101
        /*0942*/ 	.byte	0xff
	.zero		1


	//   ....[128]....
        /*0944*/ 	.word	0x0000aa60
        /*0948*/ 	.word	0x00000000
        /*094c*/ 	.word	0x00000050
        /*0950*/ 	.short	0x010a
        /*0952*/ 	.byte	0xff
	.zero		1


	//   ....[129]....
        /*0954*/ 	.word	0x0000ab30
        /*0958*/ 	.word	0x00000000
        /*095c*/ 	.word	0x00000050
        /*0960*/ 	.short	0x010a
        /*0962*/ 	.byte	0xff
	.zero		1


	//   ....[130]....
        /*0964*/ 	.word	0x0000b4a0
        /*0968*/ 	.word	0x00000075
        /*096c*/ 	.word	0x00000000
        /*0970*/ 	.short	0x0101
        /*0972*/ 	.byte	0xff
	.zero		1


	//   ....[131]....
        /*0974*/ 	.word	0x0000b4c0
        /*0978*/ 	.word	0x00000000
        /*097c*/ 	.word	0x00000050
        /*0980*/ 	.short	0x010a
        /*0982*/ 	.byte	0xff
	.zero		1


	//   ....[132]....
        /*0984*/ 	.word	0x0000b590
        /*0988*/ 	.word	0x00000000
        /*098c*/ 	.word	0x00000050
        /*0990*/ 	.short	0x010a
        /*0992*/ 	.byte	0xff
	.zero		1


	//   ....[133]....
        /*0994*/ 	.word	0x0000b880
        /*0998*/ 	.word	0x0000006d
        /*099c*/ 	.word	0x00000000
        /*09a0*/ 	.short	0x0101
        /*09a2*/ 	.byte	0xff
	.zero		1


	//   ....[134]....
        /*09a4*/ 	.word	0x0000bf00
        /*09a8*/ 	.word	0x00000000
        /*09ac*/ 	.word	0x00000000
        /*09b0*/ 	.short	0x0101
        /*09b2*/ 	.byte	0xff
	.zero		1


	//   ....[135]....
        /*09b4*/ 	.word	0x0000c1b0
        /*09b8*/ 	.word	0x000000ff
        /*09bc*/ 	.word	0x00000000
        /*09c0*/ 	.short	0x0101
        /*09c2*/ 	.byte	0x04
	.zero		1


	//   ....[136]....
        /*09c4*/ 	.word	0x0000c1d0
        /*09c8*/ 	.word	0x00000000
        /*09cc*/ 	.word	0x000000f0
        /*09d0*/ 	.short	0x010a
        /*09d2*/ 	.byte	0xff
	.zero		1


	//   ....[137]....
        /*09d4*/ 	.word	0x0000c230
        /*09d8*/ 	.word	0x00000000
        /*09dc*/ 	.word	0x00000028
        /*09e0*/ 	.short	0x010a
        /*09e2*/ 	.byte	0xff
	.zero		1


	//   ....[138]....
        /*09e4*/ 	.word	0x0000c290
        /*09e8*/ 	.word	0x00000000
        /*09ec*/ 	.word	0x00000028
        /*09f0*/ 	.short	0x010a
        /*09f2*/ 	.byte	0xff
	.zero		1


	//   ....[139]....
        /*09f4*/ 	.word	0x0000c2e0
        /*09f8*/ 	.word	0x00000003
        /*09fc*/ 	.word	0x000000a0
        /*0a00*/ 	.short	0x010a
        /*0a02*/ 	.byte	0xff
	.zero		1


	//   ....[140]....
        /*0a04*/ 	.word	0x0000c340
        /*0a08*/ 	.word	0x00000000
        /*0a0c*/ 	.word	0x00000000
        /*0a10*/ 	.short	0x010a
        /*0a12*/ 	.byte	0xff
	.zero		1


	//   ....[141]....
        /*0a14*/ 	.word	0x0000c3a0
        /*0a18*/ 	.word	0x00000000
        /*0a1c*/ 	.word	0x00000000
        /*0a20*/ 	.short	0x010a
        /*0a22*/ 	.byte	0xff
	.zero		1


	//   ....[142]....
        /*0a24*/ 	.word	0x0000c400
        /*0a28*/ 	.word	0x00000000
        /*0a2c*/ 	.word	0x00000000
        /*0a30*/ 	.short	0x010a
        /*0a32*/ 	.byte	0xff
	.zero		1


	//   ....[143]....
        /*0a34*/ 	.word	0x0000c460
        /*0a38*/ 	.word	0x00000000
        /*0a3c*/ 	.word	0x00000000
        /*0a40*/ 	.short	0x010a
        /*0a42*/ 	.byte	0xff
	.zero		1


	//   ....[144]....
        /*0a44*/ 	.word	0x0000c4b0
        /*0a48*/ 	.word	0x00000000
        /*0a4c*/ 	.word	0x000000e0
        /*0a50*/ 	.short	0x010a
        /*0a52*/ 	.byte	0xff
	.zero		1


	//   ....[145]....
        /*0a54*/ 	.word	0x0000c510
        /*0a58*/ 	.word	0x00000000
        /*0a5c*/ 	.word	0x000000b0
        /*0a60*/ 	.short	0x010a
        /*0a62*/ 	.byte	0xff
	.zero		1


	//   ....[146]....
        /*0a64*/ 	.word	0x0000c560
        /*0a68*/ 	.word	0x00000000
        /*0a6c*/ 	.word	0x000000a0
        /*0a70*/ 	.short	0x010a
        /*0a72*/ 	.byte	0xff
	.zero		1


	//   ....[147]....
        /*0a74*/ 	.word	0x0000c5c0
        /*0a78*/ 	.word	0x00000000
        /*0a7c*/ 	.word	0x000000b0
        /*0a80*/ 	.short	0x010a
        /*0a82*/ 	.byte	0xff
	.zero		1


	//   ....[148]....
        /*0a84*/ 	.word	0x0000c620
        /*0a88*/ 	.word	0x00000005
        /*0a8c*/ 	.word	0x00000008
        /*0a90*/ 	.short	0x010a
        /*0a92*/ 	.byte	0xff
	.zero		1


	//   ....[149]....
        /*0a94*/ 	.word	0x0000c700
        /*0a98*/ 	.word	0x00000003
        /*0a9c*/ 	.word	0x00000008
        /*0aa0*/ 	.short	0x010a
        /*0aa2*/ 	.byte	0xff
	.zero		1


	//   ....[150]....
        /*0aa4*/ 	.word	0x0000c750
        /*0aa8*/ 	.word	0x00000000
        /*0aac*/ 	.word	0x000000a0
        /*0ab0*/ 	.short	0x010a
        /*0ab2*/ 	.byte	0xff
	.zero		1


	//   ....[151]....
        /*0ab4*/ 	.word	0x0000c7b0
        /*0ab8*/ 	.word	0x00000000
        /*0abc*/ 	.word	0x000000d0
        /*0ac0*/ 	.short	0x010a
        /*0ac2*/ 	.byte	0xff
	.zero		1


	//   ....[152]....
        /*0ac4*/ 	.word	0x0000c810
        /*0ac8*/ 	.word	0x00000000
        /*0acc*/ 	.word	0x00000000
        /*0ad0*/ 	.short	0x010a
        /*0ad2*/ 	.byte	0xff
	.zero		1


	//   ....[153]....
        /*0ad4*/ 	.word	0x0000c870
        /*0ad8*/ 	.word	0x00000000
        /*0adc*/ 	.word	0x00000000
        /*0ae0*/ 	.short	0x010a
        /*0ae2*/ 	.byte	0xff
	.zero		1


	//   ....[154]....
        /*0ae4*/ 	.word	0x0000c8d0
        /*0ae8*/ 	.word	0x00000000
        /*0aec*/ 	.word	0x00000100
        /*0af0*/ 	.short	0x010a
        /*0af2*/ 	.byte	0xff
	.zero		1


	//   ....[155]....
        /*0af4*/ 	.word	0x0000c920
        /*0af8*/ 	.word	0x0000000c
        /*0afc*/ 	.word	0x000000a0
        /*0b00*/ 	.short	0x010a
        /*0b02*/ 	.byte	0xff
	.zero		1


	//   ....[156]....
        /*0b04*/ 	.word	0x0000c980
        /*0b08*/ 	.word	0x00000000
        /*0b0c*/ 	.word	0x00000098
        /*0b10*/ 	.short	0x010a
        /*0b12*/ 	.byte	0xff
	.zero		1


	//   ....[157]....
        /*0b14*/ 	.word	0x0000c9e0
        /*0b18*/ 	.word	0x00000000
        /*0b1c*/ 	.word	0x00000070
        /*0b20*/ 	.short	0x010a
        /*0b22*/ 	.byte	0xff
	.zero		1


	//   ....[158]....
        /*0b24*/ 	.word	0x0000ca40
        /*0b28*/ 	.word	0x00000000
        /*0b2c*/ 	.word	0x00000078
        /*0b30*/ 	.short	0x010a
        /*0b32*/ 	.byte	0xff
	.zero		1


	//   ....[159]....
        /*0b34*/ 	.word	0x0000caa0
        /*0b38*/ 	.word	0x00000000
        /*0b3c*/ 	.word	0x00000080
        /*0b40*/ 	.short	0x010a
        /*0b42*/ 	.byte	0xff
	.zero		1


	//   ....[160]....
        /*0b44*/ 	.word	0x0000cb00
        /*0b48*/ 	.word	0x00000000
        /*0b4c*/ 	.word	0x00000088
        /*0b50*/ 	.short	0x010a
        /*0b52*/ 	.byte	0xff
	.zero		1


	//   ....[161]....
        /*0b54*/ 	.word	0x0000cb60
        /*0b58*/ 	.word	0x00000000
        /*0b5c*/ 	.word	0x00000070
        /*0b60*/ 	.short	0x010a
        /*0b62*/ 	.byte	0xff
	.zero		1


	//   ....[162]....
        /*0b64*/ 	.word	0x0000cbc0
        /*0b68*/ 	.word	0x00000000
        /*0b6c*/ 	.word	0x00000078
        /*0b70*/ 	.short	0x010a
        /*0b72*/ 	.byte	0xff
	.zero		1


	//   ....[163]....
        /*0b74*/ 	.word	0x0000cc20
        /*0b78*/ 	.word	0x00000000
        /*0b7c*/ 	.word	0x00000080
        /*0b80*/ 	.short	0x010a
        /*0b82*/ 	.byte	0xff
	.zero		1


	//   ....[164]....
        /*0b84*/ 	.word	0x0000cc80
        /*0b88*/ 	.word	0x00000000
        /*0b8c*/ 	.word	0x00000088
        /*0b90*/ 	.short	0x010a
        /*0b92*/ 	.byte	0xff
	.zero		1


	//   ....[165]....
        /*0b94*/ 	.word	0x0000cce0
        /*0b98*/ 	.word	0x00000000
        /*0b9c*/ 	.word	0x00000070
        /*0ba0*/ 	.short	0x010a
        /*0ba2*/ 	.byte	0xff
	.zero		1


	//   ....[166]....
        /*0ba4*/ 	.word	0x0000cd40
        /*0ba8*/ 	.word	0x00000000
        /*0bac*/ 	.word	0x00000078
        /*0bb0*/ 	.short	0x010a
        /*0bb2*/ 	.byte	0xff
	.zero		1


	//   ....[167]....
        /*0bb4*/ 	.word	0x0000cda0
        /*0bb8*/ 	.word	0x00000002
        /*0bbc*/ 	.word	0x00000080
        /*0bc0*/ 	.short	0x010a
        /*0bc2*/ 	.byte	0xff
	.zero		1


	//   ....[168]....
        /*0bc4*/ 	.word	0x0000cdf0
        /*0bc8*/ 	.word	0x00000000
        /*0bcc*/ 	.word	0x000000a0
        /*0bd0*/ 	.short	0x010a
        /*0bd2*/ 	.byte	0xff
	.zero		1


	//   ....[169]....
        /*0bd4*/ 	.word	0x0000ce50
        /*0bd8*/ 	.word	0x00000002
        /*0bdc*/ 	.word	0x00000050
        /*0be0*/ 	.short	0x010a
        /*0be2*/ 	.byte	0xff
	.zero		1


	//   ....[170]....
        /*0be4*/ 	.word	0x0000cea0
        /*0be8*/ 	.word	0x0000006d
        /*0bec*/ 	.word	0x000000c0
        /*0bf0*/ 	.short	0x010a
        /*0bf2*/ 	.byte	0xff
	.zero		1


	//   ....[171]....
        /*0bf4*/ 	.word	0x0000cef0
        /*0bf8*/ 	.word	0x00000002
        /*0bfc*/ 	.word	0x00000050
        /*0c00*/ 	.short	0x010a
        /*0c02*/ 	.byte	0xff
	.zero		1


	//   ....[172]....
        /*0c04*/ 	.word	0x0000cf40
        /*0c08*/ 	.word	0x00000000
        /*0c0c*/ 	.word	0x00000050
        /*0c10*/ 	.short	0x010a
        /*0c12*/ 	.byte	0xff
	.zero		1


	//   ....[173]....
        /*0c14*/ 	.word	0x0000cf90
        /*0c18*/ 	.word	0x00000000
        /*0c1c*/ 	.word	0x00000050
        /*0c20*/ 	.short	0x010a
        /*0c22*/ 	.byte	0xff
	.zero		1


	//   ....[174]....
        /*0c24*/ 	.word	0x0000cfe0
        /*0c28*/ 	.word	0x00000000
        /*0c2c*/ 	.word	0x00000050
        /*0c30*/ 	.short	0x010a
        /*0c32*/ 	.byte	0xff
	.zero		1


	//   ....[175]....
        /*0c34*/ 	.word	0x0000d030
        /*0c38*/ 	.word	0x00000000
        /*0c3c*/ 	.word	0x00000050
        /*0c40*/ 	.short	0x010a
        /*0c42*/ 	.byte	0xff
	.zero		1


	//   ....[176]....
        /*0c44*/ 	.word	0x0000d080
        /*0c48*/ 	.word	0x00000000
        /*0c4c*/ 	.word	0x00000050
        /*0c50*/ 	.short	0x010a
        /*0c52*/ 	.byte	0xff
	.zero		1


	//   ....[177]....
        /*0c54*/ 	.word	0x0000d0d0
        /*0c58*/ 	.word	0x00000000
        /*0c5c*/ 	.word	0x00000050
        /*0c60*/ 	.short	0x010a
        /*0c62*/ 	.byte	0xff
	.zero		1


	//----- nvinfo : EIATTR_NUM_MBARRIERS
	.align		4
.L_47:
        /*0c64*/ 	.byte	0x03, 0x38
        /*0c66*/ 	.short	0x0021


	//----- nvinfo : EIATTR_EXIT_INSTR_OFFSETS
	.align		4
        /*0c68*/ 	.byte	0x04, 0x1c
        /*0c6a*/ 	.short	(.L_49 - .L_48)


	//   ....[0]....
.L_48:
        /*0c6c*/ 	.word	0x00002ba0


	//   ....[1]....
        /*0c70*/ 	.word	0x00003090


	//   ....[2]....
        /*0c74*/ 	.word	0x000030f0


	//   ....[3]....
        /*0c78*/ 	.word	0x00004350


	//   ....[4]....
        /*0c7c*/ 	.word	0x00005a70


	//   ....[5]....
        /*0c80*/ 	.word	0x00005ab0


	//   ....[6]....
        /*0c84*/ 	.word	0x0000c0a0


	//   ....[7]....
        /*0c88*/ 	.word	0x0000c120


	//   ....[8]....
        /*0c8c*/ 	.word	0x0000c150


	//   ....[9]....
        /*0c90*/ 	.word	0x0000c1c0


	//----- nvinfo : EIATTR_MAX_THREADS
	.align		4
.L_49:
        /*0c94*/ 	.byte	0x04, 0x05
        /*0c96*/ 	.short	(.L_51 - .L_50)
.L_50:
        /*0c98*/ 	.word	0x00000100
        /*0c9c*/ 	.word	0x00000001
        /*0ca0*/ 	.word	0x00000001


	//----- nvinfo : EIATTR_CRS_STACK_SIZE
	.align		4
.L_51:
        /*0ca4*/ 	.byte	0x04, 0x1e
        /*0ca6*/ 	.short	(.L_53 - .L_52)
.L_52:
        /*0ca8*/ 	.word	0x00000000


	//----- nvinfo : EIATTR_CBANK_PARAM_SIZE
	.align		4
.L_53:
        /*0cac*/ 	.byte	0x03, 0x19
        /*0cae*/ 	.short	0x0800


	//----- nvinfo : EIATTR_PARAM_CBANK
	.align		4
        /*0cb0*/ 	.byte	0x04, 0x0a
        /*0cb2*/ 	.short	(.L_55 - .L_54)
	.align		4
.L_54:
        /*0cb4*/ 	.word	index@(.nv.constant0._ZN7cutlass13device_kernelINS_4gemm6kernel13GemmUniversalIN4cute5tupleIJiiiiEEENS1_10collective13CollectiveMmaINS1_35MainloopSm100TmaUmmaWarpSpecializedILi5ELi2ELi2ENS5_IJNS4_1CILi2EEESB_NSA_ILi1EEEEEEEENS5_IJNSA_ILi256EEESF_NSA_ILi32EEEEEEfNS5_IJlSC_lEEEfSI_NS4_8TiledMMAINS4_8MMA_AtomIJNS4_23SM100_MMA_TF32_2x1SM_SSINS_10tfloat32_tESM_fLi256ELi256ELNS4_4UMMA5MajorE0ELSO_0ELNSN_7ScaleInE0ELSP_0EEEEEENS4_6LayoutINS5_IJSC_SC_SC_EEENS5_IJNSA_ILi0EEESU_SU_EEEEENS5_IJNS4_10UnderscoreESX_SX_EEEEENS4_28SM100_TMA_2SM_LOAD_MULTICASTENS4_14ComposedLayoutINS4_7SwizzleILi3ELi4ELi3EEENS4_18smem_ptr_flag_bitsILi32EEENSS_INS5_IJNSA_ILi8EEESG_EEENS5_IJSG_SC_EEEEEEEvNS4_8identityENS4_18SM100_TMA_2SM_LOADES1A_vS1B_EENS_8epilogue10collective18CollectiveEpilogueINS1E_23Sm100TmaWarpSpecializedILi4ELi2ELi32ELb1ELb0EEEJNS5_IJNSA_ILi128EEESF_SG_EEENS5_IJNSS_IS1J_SC_EENSS_ISG_SC_EEEEEfSI_fSI_NS1E_6fusion15FusionCallbacksIS1I_NS1O_17LinearCombinationIffffLNS_15FloatRoundStyleE2EEES1K_S1N_JEEENS4_5SM1004TMEM4LOAD26SM100_TMEM_LOAD_32dp32b32xENS4_13SM90_TMA_LOADES1A_NS4_39AutoVectorizingCopyWithAssumedAlignmentILi128EEENS4_14SM90_TMA_STOREES1A_S20_S20_EEEvvEEEEvNT_6ParamsE)
        /*0cb8*/ 	.short	0x0380
        /*0cba*/ 	.short	0x0800


	//----- nvinfo : EIATTR_SW_WAR
	.align		4
.L_55:
        /*0cbc*/ 	.byte	0x04, 0x36
        /*0cbe*/ 	.short	(.L_57 - .L_56)
.L_56:
        /*0cc0*/ 	.word	0x00000008
.L_57:


//--------------------- .nv.callgraph             --------------------------
	.section	.nv.callgraph,"",@"SHT_CUDA_CALLGRAPH"
	.align	4
	.sectionentsize	8
	.align		4
        /*0000*/ 	.word	0x00000000
	.align		4
        /*0004*/ 	.word	0xffffffff
	.align		4
        /*0008*/ 	.word	index@(_ZN7cutlass13device_kernelINS_4gemm6kernel13GemmUniversalIN4cute5tupleIJiiiiEEENS1_10collective13CollectiveMmaINS1_35MainloopSm100TmaUmmaWarpSpecializedILi5ELi2ELi2ENS5_IJNS4_1CILi2EEESB_NSA_ILi1EEEEEEEENS5_IJNSA_ILi256EEESF_NSA_ILi32EEEEEEfNS5_IJlSC_lEEEfSI_NS4_8TiledMMAINS4_8MMA_AtomIJNS4_23SM100_MMA_TF32_2x1SM_SSINS_10tfloat32_tESM_fLi256ELi256ELNS4_4UMMA5MajorE0ELSO_0ELNSN_7ScaleInE0ELSP_0EEEEEENS4_6LayoutINS5_IJSC_SC_SC_EEENS5_IJNSA_ILi0EEESU_SU_EEEEENS5_IJNS4_10UnderscoreESX_SX_EEEEENS4_28SM100_TMA_2SM_LOAD_MULTICASTENS4_14ComposedLayoutINS4_7SwizzleILi3ELi4ELi3EEENS4_18smem_ptr_flag_bitsILi32EEENSS_INS5_IJNSA_ILi8EEESG_EEENS5_IJSG_SC_EEEEEEEvNS4_8identityENS4_18SM100_TMA_2SM_LOADES1A_vS1B_EENS_8epilogue10collective18CollectiveEpilogueINS1E_23Sm100TmaWarpSpecializedILi4ELi2ELi32ELb1ELb0EEEJNS5_IJNSA_ILi128EEESF_SG_EEENS5_IJNSS_IS1J_SC_EENSS_ISG_SC_EEEEEfSI_fSI_NS1E_6fusion15FusionCallbacksIS1I_NS1O_17LinearCombinationIffffLNS_15FloatRoundStyleE2EEES1K_S1N_JEEENS4_5SM1004TMEM4LOAD26SM100_TMEM_LOAD_32dp32b32xENS4_13SM90_TMA_LOADES1A_NS4_39AutoVectorizingCopyWithAssumedAlignmentILi128EEENS4_14SM90_TMA_STOREES1A_S20_S20_EEEvvEEEEvNT_6ParamsE)
	.align		4
        /*000c*/ 	.word	index@(__assertfail)
	.align		4
        /*0010*/ 	.word	0x00000000
	.align		4
        /*0014*/ 	.word	0xfffffffe
	.align		4
        /*0018*/ 	.word	0x00000000
	.align		4
        /*001c*/ 	.word	0xfffffffd
	.align		4
        /*0020*/ 	.word	0x00000000
	.align		4
        /*0024*/ 	.word	0xfffffffc


//--------------------- .nv.constant4             --------------------------
	.section	.nv.constant4,"a",@progbits
	.align	8
	.align		8
.nv.constant4:
        /*0000*/ 	.dword	__assertfail
	.align		8
        /*0008*/ 	.dword	__unnamed_1
	.align		8
        /*0010*/ 	.dword	__unnamed_2
	.align		8
        /*0018*/ 	.dword	_ZN40_INTERNAL_8a7e414e_4_k_cu_f3546766_160604cuda3std3__45__cpo5beginE
	.align		8
        /*0020*/ 	.dword	_ZN40_INTERNAL_8a7e414e_4_k_cu_f3546766_160604cuda3std3__45__cpo3endE
	.align		8
        /*0028*/ 	.dword	_ZN40_INTERNAL_8a7e414e_4_k_cu_f3546766_160604cuda3std3__45__cpo6cbeginE
	.align		8
        /*0030*/ 	.dword	_ZN40_INTERNAL_8a7e414e_4_k_cu_f3546766_160604cuda3std3__45__cpo4cendE
	.align		8
        /*0038*/ 	.dword	_ZN40_INTERNAL_8a7e414e_4_k_cu_f3546766_160604cuda3std3__442_GLOBAL__N__8a7e414e_4_k_cu_f3546766_160606ignoreE
	.align		8
        /*0040*/ 	.dword	_ZN40_INTERNAL_8a7e414e_4_k_cu_f3546766_160604cuda3std3__419piecewise_constructE
	.align		8
        /*0048*/ 	.dword	_ZN40_INTERNAL_8a7e414e_4_k_cu_f3546766_160604cuda3std3__48in_placeE
	.align		8
        /*0050*/ 	.dword	_ZN40_INTERNAL_8a7e414e_4_k_cu_f3546766_160604cuda3std6ranges3__45__cpo4swapE
	.align		8
        /*0058*/ 	.dword	_ZN40_INTERNAL_8a7e414e_4_k_cu_f3546766_160604cuda3std6ranges3__45__cpo9iter_moveE
	.align		8
        /*0060*/ 	.dword	_ZN40_INTERNAL_8a7e414e_4_k_cu_f3546766_160604cute7productE
	.align		8
        /*0068*/ 	.dword	_ZN40_INTERNAL_8a7e414e_4_k_cu_f3546766_160604cute1_E
	.align		8
        /*0070*/ 	.dword	$str$25
	.align		8
        /*0078*/ 	.dword	$str$26
	.align		8
        /*0080*/ 	.dword	$str$27
	.align		8
        /*0088*/ 	.dword	$str$28


//--------------------- .text._ZN7cutlass13device_kernelINS_4gemm6kernel13GemmUniversalIN4cute5tupleIJiiiiEEENS1_10collective13CollectiveMmaINS1_35MainloopSm100TmaUmmaWarpSpecializedILi5ELi2ELi2ENS5_IJNS4_1CILi2EEESB_NSA_ILi1EEEEEEEENS5_IJNSA_ILi256EEESF_NSA_ILi32EEEEEEfNS5_IJlSC_lEEEfSI_NS4_8TiledMMAINS4_8MMA_AtomIJNS4_23SM100_MMA_TF32_2x1SM_SSINS_10tfloat32_tESM_fLi256ELi256ELNS4_4UMMA5MajorE0ELSO_0ELNSN_7ScaleInE0ELSP_0EEEEEENS4_6LayoutINS5_IJSC_SC_SC_EEENS5_IJNSA_ILi0EEESU_SU_EEEEENS5_IJNS4_10UnderscoreESX_SX_EEEEENS4_28SM100_TMA_2SM_LOAD_MULTICASTENS4_14ComposedLayoutINS4_7SwizzleILi3ELi4ELi3EEENS4_18smem_ptr_flag_bitsILi32EEENSS_INS5_IJNSA_ILi8EEESG_EEENS5_IJSG_SC_EEEEEEEvNS4_8identityENS4_18SM100_TMA_2SM_LOADES1A_vS1B_EENS_8epilogue10collective18CollectiveEpilogueINS1E_23Sm100TmaWarpSpecializedILi4ELi2ELi32ELb1ELb0EEEJNS5_IJNSA_ILi128EEESF_SG_EEENS5_IJNSS_IS1J_SC_EENSS_ISG_SC_EEEEEfSI_fSI_NS1E_6fusion15FusionCallbacksIS1I_NS1O_17LinearCombinationIffffLNS_15FloatRoundStyleE2EEES1K_S1N_JEEENS4_5SM1004TMEM4LOAD26SM100_TMEM_LOAD_32dp32b32xENS4_13SM90_TMA_LOADES1A_NS4_39AutoVectorizingCopyWithAssumedAlignmentILi128EEENS4_14SM90_TMA_STOREES1A_S20_S20_EEEvvEEEEvNT_6ParamsE --------------------------
	.section	.text._ZN7cutlass13device_kernelINS_4gemm6kernel13GemmUniversalIN4cute5tupleIJiiiiEEENS1_10collective13CollectiveMmaINS1_35MainloopSm100TmaUmmaWarpSpecializedILi5ELi2ELi2ENS5_IJNS4_1CILi2EEESB_NSA_ILi1EEEEEEEENS5_IJNSA_ILi256EEESF_NSA_ILi32EEEEEEfNS5_IJlSC_lEEEfSI_NS4_8TiledMMAINS4_8MMA_AtomIJNS4_23SM100_MMA_TF32_2x1SM_SSINS_10tfloat32_tESM_fLi256ELi256ELNS4_4UMMA5MajorE0ELSO_0ELNSN_7ScaleInE0ELSP_0EEEEEENS4_6LayoutINS5_IJSC_SC_SC_EEENS5_IJNSA_ILi0EEESU_SU_EEEEENS5_IJNS4_10UnderscoreESX_SX_EEEEENS4_28SM100_TMA_2SM_LOAD_MULTICASTENS4_14ComposedLayoutINS4_7SwizzleILi3ELi4ELi3EEENS4_18smem_ptr_flag_bitsILi32EEENSS_INS5_IJNSA_ILi8EEESG_EEENS5_IJSG_SC_EEEEEEEvNS4_8identityENS4_18SM100_TMA_2SM_LOADES1A_vS1B_EENS_8epilogue10collective18CollectiveEpilogueINS1E_23Sm100TmaWarpSpecializedILi4ELi2ELi32ELb1ELb0EEEJNS5_IJNSA_ILi128EEESF_SG_EEENS5_IJNSS_IS1J_SC_EENSS_ISG_SC_EEEEEfSI_fSI_NS1E_6fusion15FusionCallbacksIS1I_NS1O_17LinearCombinationIffffLNS_15FloatRoundStyleE2EEES1K_S1N_JEEENS4_5SM1004TMEM4LOAD26SM100_TMEM_LOAD_32dp32b32xENS4_13SM90_TMA_LOADES1A_NS4_39AutoVectorizingCopyWithAssumedAlignmentILi128EEENS4_14SM90_TMA_STOREES1A_S20_S20_EEEvvEEEEvNT_6ParamsE,"ax",@progbits
	.align	128
.text._ZN7cutlass13device_kernelINS_4gemm6kernel13GemmUniversalIN4cute5tupleIJiiiiEEENS1_10collective13CollectiveMmaINS1_35MainloopSm100TmaUmmaWarpSpecializedILi5ELi2ELi2ENS5_IJNS4_1CILi2EEESB_NSA_ILi1EEEEEEEENS5_IJNSA_ILi256EEESF_NSA_ILi32EEEEEEfNS5_IJlSC_lEEEfSI_NS4_8TiledMMAINS4_8MMA_AtomIJNS4_23SM100_MMA_TF32_2x1SM_SSINS_10tfloat32_tESM_fLi256ELi256ELNS4_4UMMA5MajorE0ELSO_0ELNSN_7ScaleInE0ELSP_0EEEEEENS4_6LayoutINS5_IJSC_SC_SC_EEENS5_IJNSA_ILi0EEESU_SU_EEEEENS5_IJNS4_10UnderscoreESX_SX_EEEEENS4_28SM100_TMA_2SM_LOAD_MULTICASTENS4_14ComposedLayoutINS4_7SwizzleILi3ELi4ELi3EEENS4_18smem_ptr_flag_bitsILi32EEENSS_INS5_IJNSA_ILi8EEESG_EEENS5_IJSG_SC_EEEEEEEvNS4_8identityENS4_18SM100_TMA_2SM_LOADES1A_vS1B_EENS_8epilogue10collective18CollectiveEpilogueINS1E_23Sm100TmaWarpSpecializedILi4ELi2ELi32ELb1ELb0EEEJNS5_IJNSA_ILi128EEESF_SG_EEENS5_IJNSS_IS1J_SC_EENSS_ISG_SC_EEEEEfSI_fSI_NS1E_6fusion15FusionCallbacksIS1I_NS1O_17LinearCombinationIffffLNS_15FloatRoundStyleE2EEES1K_S1N_JEEENS4_5SM1004TMEM4LOAD26SM100_TMEM_LOAD_32dp32b32xENS4_13SM90_TMA_LOADES1A_NS4_39AutoVectorizingCopyWithAssumedAlignmentILi128EEENS4_14SM90_TMA_STOREES1A_S20_S20_EEEvvEEEEvNT_6ParamsE:
        .type           _ZN7cutlass13device_kernelINS_4gemm6kernel13GemmUniversalIN4cute5tupleIJiiiiEEENS1_10collective13CollectiveMmaINS1_35MainloopSm100TmaUmmaWarpSpecializedILi5ELi2ELi2ENS5_IJNS4_1CILi2EEESB_NSA_ILi1EEEEEEEENS5_IJNSA_ILi256EEESF_NSA_ILi32EEEEEEfNS5_IJlSC_lEEEfSI_NS4_8TiledMMAINS4_8MMA_AtomIJNS4_23SM100_MMA_TF32_2x1SM_SSINS_10tfloat32_tESM_fLi256ELi256ELNS4_4UMMA5MajorE0ELSO_0ELNSN_7ScaleInE0ELSP_0EEEEEENS4_6LayoutINS5_IJSC_SC_SC_EEENS5_IJNSA_ILi0EEESU_SU_EEEEENS5_IJNS4_10UnderscoreESX_SX_EEEEENS4_28SM100_TMA_2SM_LOAD_MULTICASTENS4_14ComposedLayoutINS4_7SwizzleILi3ELi4ELi3EEENS4_18smem_ptr_flag_bitsILi32EEENSS_INS5_IJNSA_ILi8EEESG_EEENS5_IJSG_SC_EEEEEEEvNS4_8identityENS4_18SM100_TMA_2SM_LOADES1A_vS1B_EENS_8epilogue10collective18CollectiveEpilogueINS1E_23Sm100TmaWarpSpecializedILi4ELi2ELi32ELb1ELb0EEEJNS5_IJNSA_ILi128EEESF_SG_EEENS5_IJNSS_IS1J_SC_EENSS_ISG_SC_EEEEEfSI_fSI_NS1E_6fusion15FusionCallbacksIS1I_NS1O_17LinearCombinationIffffLNS_15FloatRoundStyleE2EEES1K_S1N_JEEENS4_5SM1004TMEM4LOAD26SM100_TMEM_LOAD_32dp32b32xENS4_13SM90_TMA_LOADES1A_NS4_39AutoVectorizingCopyWithAssumedAlignmentILi128EEENS4_14SM90_TMA_STOREES1A_S20_S20_EEEvvEEEEvNT_6ParamsE,@function
        .size           _ZN7cutlass13device_kernelINS_4gemm6kernel13GemmUniversalIN4cute5tupleIJiiiiEEENS1_10collective13CollectiveMmaINS1_35MainloopSm100TmaUmmaWarpSpecializedILi5ELi2ELi2ENS5_IJNS4_1CILi2EEESB_NSA_ILi1EEEEEEEENS5_IJNSA_ILi256EEESF_NSA_ILi32EEEEEEfNS5_IJlSC_lEEEfSI_NS4_8TiledMMAINS4_8MMA_AtomIJNS4_23SM100_MMA_TF32_2x1SM_SSINS_10tfloat32_tESM_fLi256ELi256ELNS4_4UMMA5MajorE0ELSO_0ELNSN_7ScaleInE0ELSP_0EEEEEENS4_6LayoutINS5_IJSC_SC_SC_EEENS5_IJNSA_ILi0EEESU_SU_EEEEENS5_IJNS4_10UnderscoreESX_SX_EEEEENS4_28SM100_TMA_2SM_LOAD_MULTICASTENS4_14ComposedLayoutINS4_7SwizzleILi3ELi4ELi3EEENS4_18smem_ptr_flag_bitsILi32EEENSS_INS5_IJNSA_ILi8EEESG_EEENS5_IJSG_SC_EEEEEEEvNS4_8identityENS4_18SM100_TMA_2SM_LOADES1A_vS1B_EENS_8epilogue10collective18CollectiveEpilogueINS1E_23Sm100TmaWarpSpecializedILi4ELi2ELi32ELb1ELb0EEEJNS5_IJNSA_ILi128EEESF_SG_EEENS5_IJNSS_IS1J_SC_EENSS_ISG_SC_EEEEEfSI_fSI_NS1E_6fusion15FusionCallbacksIS1I_NS1O_17LinearCombinationIffffLNS_15FloatRoundStyleE2EEES1K_S1N_JEEENS4_5SM1004TMEM4LOAD26SM100_TMEM_LOAD_32dp32b32xENS4_13SM90_TMA_LOADES1A_NS4_39AutoVectorizingCopyWithAssumedAlignmentILi128EEENS4_14SM90_TMA_STOREES1A_S20_S20_EEEvvEEEEvNT_6ParamsE,(.L_x_238 - _ZN7cutlass13device_kernelINS_4gemm6kernel13GemmUniversalIN4cute5tupleIJiiiiEEENS1_10collective13CollectiveMmaINS1_35MainloopSm100TmaUmmaWarpSpecializedILi5ELi2ELi2ENS5_IJNS4_1CILi2EEESB_NSA_ILi1EEEEEEEENS5_IJNSA_ILi256EEESF_NSA_ILi32EEEEEEfNS5_IJlSC_lEEEfSI_NS4_8TiledMMAINS4_8MMA_AtomIJNS4_23SM100_MMA_TF32_2x1SM_SSINS_10tfloat32_tESM_fLi256ELi256ELNS4_4UMMA5MajorE0ELSO_0ELNSN_7ScaleInE0ELSP_0EEEEEENS4_6LayoutINS5_IJSC_SC_SC_EEENS5_IJNSA_ILi0EEESU_SU_EEEEENS5_IJNS4_10UnderscoreESX_SX_EEEEENS4_28SM100_TMA_2SM_LOAD_MULTICASTENS4_14ComposedLayoutINS4_7SwizzleILi3ELi4ELi3EEENS4_18smem_ptr_flag_bitsILi32EEENSS_INS5_IJNSA_ILi8EEESG_EEENS5_IJSG_SC_EEEEEEEvNS4_8identityENS4_18SM100_TMA_2SM_LOADES1A_vS1B_EENS_8epilogue10collective18CollectiveEpilogueINS1E_23Sm100TmaWarpSpecializedILi4ELi2ELi32ELb1ELb0EEEJNS5_IJNSA_ILi128EEESF_SG_EEENS5_IJNSS_IS1J_SC_EENSS_ISG_SC_EEEEEfSI_fSI_NS1E_6fusion15FusionCallbacksIS1I_NS1O_17LinearCombinationIffffLNS_15FloatRoundStyleE2EEES1K_S1N_JEEENS4_5SM1004TMEM4LOAD26SM100_TMEM_LOAD_32dp32b32xENS4_13SM90_TMA_LOADES1A_NS4_39AutoVectorizingCopyWithAssumedAlignmentILi128EEENS4_14SM90_TMA_STOREES1A_S20_S20_EEEvvEEEEvNT_6ParamsE)
        .other          _ZN7cutlass13device_kernelINS_4gemm6kernel13GemmUniversalIN4cute5tupleIJiiiiEEENS1_10collective13CollectiveMmaINS1_35MainloopSm100TmaUmmaWarpSpecializedILi5ELi2ELi2ENS5_IJNS4_1CILi2EEESB_NSA_ILi1EEEEEEEENS5_IJNSA_ILi256EEESF_NSA_ILi32EEEEEEfNS5_IJlSC_lEEEfSI_NS4_8TiledMMAINS4_8MMA_AtomIJNS4_23SM100_MMA_TF32_2x1SM_SSINS_10tfloat32_tESM_fLi256ELi256ELNS4_4UMMA5MajorE0ELSO_0ELNSN_7ScaleInE0ELSP_0EEEEEENS4_6LayoutINS5_IJSC_SC_SC_EEENS5_IJNSA_ILi0EEESU_SU_EEEEENS5_IJNS4_10UnderscoreESX_SX_EEEEENS4_28SM100_TMA_2SM_LOAD_MULTICASTENS4_14ComposedLayoutINS4_7SwizzleILi3ELi4ELi3EEENS4_18smem_ptr_flag_bitsILi32EEENSS_INS5_IJNSA_ILi8EEESG_EEENS5_IJSG_SC_EEEEEEEvNS4_8identityENS4_18SM100_TMA_2SM_LOADES1A_vS1B_EENS_8epilogue10collective18CollectiveEpilogueINS1E_23Sm100TmaWarpSpecializedILi4ELi2ELi32ELb1ELb0EEEJNS5_IJNSA_ILi128EEESF_SG_EEENS5_IJNSS_IS1J_SC_EENSS_ISG_SC_EEEEEfSI_fSI_NS1E_6fusion15FusionCallbacksIS1I_NS1O_17LinearCombinationIffffLNS_15FloatRoundStyleE2EEES1K_S1N_JEEENS4_5SM1004TMEM4LOAD26SM100_TMEM_LOAD_32dp32b32xENS4_13SM90_TMA_LOADES1A_NS4_39AutoVectorizingCopyWithAssumedAlignmentILi128EEENS4_14SM90_TMA_STOREES1A_S20_S20_EEEvvEEEEvNT_6ParamsE,@"STO_CUDA_ENTRY STV_DEFAULT"
_ZN7cutlass13device_kernelINS_4gemm6kernel13GemmUniversalIN4cute5tupleIJiiiiEEENS1_10collective13CollectiveMmaINS1_35MainloopSm100TmaUmmaWarpSpecializedILi5ELi2ELi2ENS5_IJNS4_1CILi2EEESB_NSA_ILi1EEEEEEEENS5_IJNSA_ILi256EEESF_NSA_ILi32EEEEEEfNS5_IJlSC_lEEEfSI_NS4_8TiledMMAINS4_8MMA_AtomIJNS4_23SM100_MMA_TF32_2x1SM_SSINS_10tfloat32_tESM_fLi256ELi256ELNS4_4UMMA5MajorE0ELSO_0ELNSN_7ScaleInE0ELSP_0EEEEEENS4_6LayoutINS5_IJSC_SC_SC_EEENS5_IJNSA_ILi0EEESU_SU_EEEEENS5_IJNS4_10UnderscoreESX_SX_EEEEENS4_28SM100_TMA_2SM_LOAD_MULTICASTENS4_14ComposedLayoutINS4_7SwizzleILi3ELi4ELi3EEENS4_18smem_ptr_flag_bitsILi32EEENSS_INS5_IJNSA_ILi8EEESG_EEENS5_IJSG_SC_EEEEEEEvNS4_8identityENS4_18SM100_TMA_2SM_LOADES1A_vS1B_EENS_8epilogue10collective18CollectiveEpilogueINS1E_23Sm100TmaWarpSpecializedILi4ELi2ELi32ELb1ELb0EEEJNS5_IJNSA_ILi128EEESF_SG_EEENS5_IJNSS_IS1J_SC_EENSS_ISG_SC_EEEEEfSI_fSI_NS1E_6fusion15FusionCallbacksIS1I_NS1O_17LinearCombinationIffffLNS_15FloatRoundStyleE2EEES1K_S1N_JEEENS4_5SM1004TMEM4LOAD26SM100_TMEM_LOAD_32dp32b32xENS4_13SM90_TMA_LOADES1A_NS4_39AutoVectorizingCopyWithAssumedAlignmentILi128EEENS4_14SM90_TMA_STOREES1A_S20_S20_EEEvvEEEEvNT_6ParamsE:
[----:B------:R-:W1:Y:S01]  /*0000*/  LDC R1, c[0x0][0x37c] ;  /* 0x0000df00ff017b82 */ /* 0x000e620000000800 */
[----:B------:R-:W2:Y:S01]  /*0010*/  S2R R100, SR_TID.X ;  /* 0x0000000000647919 */ /* 0x000ea20000002100 */
[----:B------:R-:W3:Y:S06]  /*0020*/  LDCU.64 UR8, c[0x0][0x890] ;  /* 0x00011200ff0877ac */ /* 0x000eec0008000a00 */
[----:B------:R-:W4:Y:S01]  /*0030*/  S2UR UR52, SR_CgaCtaId ;  /* 0x00000000003479c3 */ /* 0x000f220000008800 */
[----:B------:R-:W-:Y:S02]  /*0040*/  PRMT R83, RZ, 0x7610, R83 ;  /* 0x00007610ff537816 */ /* 0x000fe40000000053 */
[----:B------:R-:W-:Y:S01]  /*0050*/  ELECT P1, URZ, PT ;  /* 0x0000000000ff782f */ /* 0x000fe20003820000 */
[----:B---3--:R-:W-:-:S04]  /*0060*/  UISETP.NE.U32.AND UP0, UPT, UR8, URZ, UPT ;  /* 0x000000ff0800728c */ /* 0x008fc8000bf05070 */
[----:B------:R-:W-:Y:S02]  /*0070*/  UISETP.NE.AND.EX UP0, UPT, UR9, URZ, UPT, UP0 ;  /* 0x000000ff0900728c */ /* 0x000fe4000bf05300 */
[----:B----4-:R-:W-:Y:S02]  /*0080*/  ULOP3.LUT UR47, UR52, 0x1, URZ, 0xc0, !UPT ;  /* 0x00000001342f7892 */ /* 0x010fe4000f8ec0ff */
[----:B------:R-:W-:Y:S01]  /*0090*/  ULOP3.LUT UR48, UR52, 0x1, URZ, 0x3c, !UPT ;  /* 0x0000000134307892 */ /* 0x000fe2000f8e3cff */
[----:B--2---:R-:W-:-:S05]  /*00a0*/  SHF.R.U32.HI R84, RZ, 0x5, R100 ;  /* 0x00000005ff547819 */ /* 0x004fca0000011664 */
[----:B------:R-:W2:Y:S02]  /*00b0*/  SHFL.IDX PT, R0, R84, RZ, 0x1f ;  /* 0x00001fff54007589 */ /* 0x000ea400000e0000 */
[----:B--2---:R-:W-:Y:S01]  /*00c0*/  R2UR UR17, R0 ;  /* 0x00000000001172ca */ /* 0x004fe200000e0000 */
[----:B-1----:R-:W-:-:S14]  /*00d0*/  BRA.U UP0, `(.L_x_0) ;  /* 0x0000000100307547 */ /* 0x002fdc000b800000 */
[----:B------:R-:W1:Y:S02]  /*00e0*/  LDCU.64 UR4, c[0x0][0x888] ;  /* 0x00011100ff0477ac */ /* 0x000e640008000a00 */
[----:B-1----:R-:W-:-:S04]  /*00f0*/  UISETP.NE.U32.AND UP0, UPT, UR4, URZ, UPT ;  /* 0x000000ff0400728c */ /* 0x002fc8000bf05070 */
[----:B------:R-:W-:-:S09]  /*0100*/  UISETP.NE.AND.EX UP0, UPT, UR5, URZ, UPT, UP0 ;  /* 0x000000ff0500728c */ /* 0x000fd2000bf05300 */
[----:B------:R-:W-:Y:S05]  /*0110*/  BRA.U !UP0, `(.L_x_1) ;  /* 0x0000000108147547 */ /* 0x000fea000b800000 */
[----:B------:R-:W1:Y:S01]  /*0120*/  LDC.64 R2, c[0x0][0x888] ;  /* 0x00022200ff027b82 */ /* 0x000e620000000a00 */
[----:B------:R-:W1:Y:S02]  /*0130*/  LDCU.64 UR4, c[0x0][0x358] ;  /* 0x00006b00ff0477ac */ /* 0x000e640008000a00 */
[----:B-1----:R1:W5:Y:S01]  /*0140*/  LDG.E R45, desc[UR4][R2.64] ;  /* 0x00000004022d7981 */ /* 0x002362000c1e1900 */
[----:B------:R-:W-:Y:S01]  /*0150*/  HFMA2 R83, -RZ, RZ, 0, 5.9604644775390625e-08 ;  /* 0x00000001ff537431 */ /* 0x000fe200000001ff */
[----:B------:R-:W-:Y:S05]  /*0160*/  BRA `(.L_x_0) ;  /* 0x00000000000c7947 */ /* 0x000fea0003800000 */
.L_x_1:
[----:B------:R-:W1:Y:S01]  /*0170*/  LDCU UR4, c[0x0][0x880] ;  /* 0x00011000ff0477ac */ /* 0x000e620008000800 */
[----:B------:R-:W-:Y:S01]  /*0180*/  HFMA2 R83, -RZ, RZ, 0, 5.9604644775390625e-08 ;  /* 0x00000001ff537431 */ /* 0x000fe200000001ff */
[----:B-1----:R-:W-:-:S07]  /*0190*/  MOV R45, UR4 ;  /* 0x00000004002d7c02 */ /* 0x002fce0008000f00 */
.L_x_0:
[----:B------:R-:W2:Y:S02]  /*01a0*/  LDCU.64 UR4, c[0x0][0x8b0] ;  /* 0x00011600ff0477ac */ /* 0x000ea40008000a00 */
[----:B--2---:R-:W-:-:S04]  /*01b0*/  UISETP.NE.U32.AND UP0, UPT, UR4, URZ, UPT ;  /* 0x000000ff0400728c */ /* 0x004fc8000bf05070 */
[----:B------:R-:W-:-:S09]  /*01c0*/  UISETP.NE.AND.EX UP0, UPT, UR5, URZ, UPT, UP0 ;  /* 0x000000ff0500728c */ /* 0x000fd2000bf05300 */
[----:B------:R-:W-:Y:S05]  /*01d0*/  BRA.U UP0, `(.L_x_2) ;  /* 0x0000000100287547 */ /* 0x000fea000b800000 */
[----:B------:R-:W2:Y:S02]  /*01e0*/  LDCU.64 UR4, c[0x0][0x8a8] ;  /* 0x00011500ff0477ac */ /* 0x000ea40008000a00 */
[----:B--2---:R-:W-:-:S04]  /*01f0*/  UISETP.NE.U32.AND UP0, UPT, UR4, URZ, UPT ;  /* 0x000000ff0400728c */ /* 0x004fc8000bf05070 */
[----:B------:R-:W-:-:S09]  /*0200*/  UISETP.NE.AND.EX UP0, UPT, UR5, URZ, UPT, UP0 ;  /* 0x000000ff0500728c */ /* 0x000fd2000bf05300 */
[----:B------:R-:W-:Y:S05]  /*0210*/  BRA.U !UP0, `(.L_x_3) ;  /* 0x0000000108107547 */ /* 0x000fea000b800000 */
[----:B------:R-:W2:Y:S01]  /*0220*/  LDC.64 R38, c[0x0][0x8a8] ;  /* 0x00022a00ff267b82 */ /* 0x000ea20000000a00 */
[----:B------:R-:W2:Y:S02]  /*0230*/  LDCU.64 UR4, c[0x0][0x358] ;  /* 0x00006b00ff0477ac */ /* 0x000ea40008000a00 */
[----:B--2---:R2:W5:Y:S01]  /*0240*/  LDG.E R38, desc[UR4][R38.64] ;  /* 0x0000000426267981 */ /* 0x004562000c1e1900 */
[----:B------:R-:W-:Y:S05]  /*0250*/  BRA `(.L_x_2) ;  /* 0x0000000000087947 */ /* 0x000fea0003800000 */
.L_x_3:
[----:B------:R-:W2:Y:S02]  /*0260*/  LDCU UR4, c[0x0][0x8a0] ;  /* 0x00011400ff0477ac */ /* 0x000ea40008000800 */
[----:B--2---:R-:W-:Y:S02]  /*0270*/  MOV R38, UR4 ;  /* 0x0000000400267c02 */ /* 0x004fe40008000f00 */
.L_x_2:
[----:B------:R-:W-:Y:S01]  /*0280*/  IMAD.U32 R0, RZ, RZ, UR17 ;  /* 0x00000011ff007e24 */ /* 0x000fe2000f8e00ff */
[----:B------:R-:W-:Y:S04]  /*0290*/  BSSY.RECONVERGENT B0, `(.L_x_4) ;  /* 0x000000c000007945 */ /* 0x000fe80003800200 */
[C---:B------:R-:W-:Y:S02]  /*02a0*/  ISETP.NE.OR P2, PT, R0.reuse, 0x1, !P1 ;  /* 0x000000010000780c */ /* 0x040fe40004f45670 */
[----:B------:R-:W-:-:S11]  /*02b0*/  ISETP.NE.OR P0, PT, R0, 0x3, !P1 ;  /* 0x000000030000780c */ /* 0x000fd60004f05670 */
[----:B------:R-:W-:Y:S05]  /*02c0*/  @P2 BRA `(.L_x_5) ;  /* 0x0000000000202947 */ /* 0x000fea0003800000 */
[----:B------:R-:W3:Y:S02]  /*02d0*/  LDCU.64 UR4, c[0x0][0x348] ;  /* 0x00006900ff0477ac */ /* 0x000ee40008000a00 */
[----:B---3--:R-:W-:Y:S02]  /*02e0*/  UIADD3 UR6, UP1, UPT, UR4, 0x80, URZ ;  /* 0x0000008004067890 */ /* 0x008fe4000ff3e0ff */
[----:B------:R-:W-:Y:S02]  /*02f0*/  UIADD3 UR4, UP0, UPT, UR4, 0x180, URZ ;  /* 0x0000018004047890 */ /* 0x000fe4000ff1e0ff */
[----:B------:R-:W-:Y:S02]  /*0300*/  UIADD3.X UR7, UPT, UPT, URZ, UR5, URZ, UP1, !UPT ;  /* 0x00000005ff077290 */ /* 0x000fe40008ffe4ff */
[----:B------:R-:W-:-:S07]  /*0310*/  UIADD3.X UR5, UPT, UPT, URZ, UR5, URZ, UP0, !UPT ;  /* 0x00000005ff057290 */ /* 0x000fce00087fe4ff */
[----:B------:R3:W-:Y:S02]  /*0320*/  UTMACCTL.PF [UR6] ;  /* 0x00000000060079b9 */ /* 0x0007e40008040000 */
[----:B------:R3:W-:Y:S02]  /*0330*/  UTMACCTL.PF [UR4] ;  /* 0x00000000040079b9 */ /* 0x0007e40008040000 */
[----:B---3--:R-:W-:Y:S01]  /*0340*/  NOP ;  /* 0x0000000000007918 */ /* 0x008fe20000000000 */
.L_x_5:
[----:B------:R-:W-:Y:S05]  /*0350*/  BSYNC.RECONVERGENT B0 ;  /* 0x0000000000007941 */ /* 0x000fea0003800200 */
.L_x_4:
[----:B------:R-:W-:Y:S04]  /*0360*/  BSSY.RECONVERGENT B0, `(.L_x_6) ;  /* 0x000000a000007945 */ /* 0x000fe80003800200 */
        /* <DEDUP_REMOVED lines=9> */
.L_x_7:
[----:B------:R-:W-:Y:S05]  /*0400*/  BSYNC.RECONVERGENT B0 ;  /* 0x0000000000007941 */ /* 0x000fea0003800200 */
.L_x_6:
[----:B------:R-:W3:Y:S01]  /*0410*/  LDCU.64 UR4, c[0x0][0x888] ;  /* 0x00011100ff0477ac */ /* 0x000ee20008000a00 */
[----:B------:R-:W-:Y:S02]  /*0420*/  UISETP.EQ.U32.AND UP1, UPT, UR8, URZ, UPT ;  /* 0x000000ff0800728c */ /* 0x000fe4000bf22070 */
[----:B------:R-:W-:Y:S02]  /*0430*/  UPLOP3.LUT UP3, UPT, UPT, UPT, UPT, 0x80, 0x8 ;  /* 0x000000000008789c */ /* 0x000fe40003f6f070 */
[----:B---3--:R-:W-:-:S04]  /*0440*/  UISETP.NE.U32.AND UP0, UPT, UR4, URZ, UPT ;  /* 0x000000ff0400728c */ /* 0x008fc8000bf05070 */
[----:B------:R-:W-:-:S04]  /*0450*/  UISETP.NE.AND.EX UP0, UPT, UR5, URZ, UPT, UP0 ;  /* 0x000000ff0500728c */ /* 0x000fc8000bf05300 */
[----:B------:R-:W-:-:S04]  /*0460*/  UISETP.EQ.OR.EX UP2, UPT, UR9, URZ, !UP0, UP1 ;  /* 0x000000ff0900728c */ /* 0x000fc8000c742710 */
[----:B------:R-:W-:-:S06]  /*0470*/  UP2UR UR4, UPR, URZ, 0x4 ;  /* 0x00000004ff047883 */ /* 0x000fcc0008000000 */
[----:B------:R-:W-:Y:S01]  /*0480*/  MOV R87, UR4 ;  /* 0x0000000400577c02 */ /* 0x000fe20008000f00 */
[----:B------:R-:W-:Y:S06]  /*0490*/  BRA.U !UP2, `(.L_x_8) ;  /* 0x000000010a207547 */ /* 0x000fec000b800000 */
[----:B------:R-:W-:Y:S01]  /*04a0*/  UISETP.NE.U32.AND UP1, UPT, UR8, URZ, UPT ;  /* 0x000000ff0800728c */ /* 0x000fe2000bf25070 */
[----:B-----5:R-:W-:Y:S01]  /*04b0*/  FSETP.NEU.AND P0, PT, R45, RZ, PT ;  /* 0x000000ff2d00720b */ /* 0x020fe20003f0d000 */
[----:B------:R-:W-:Y:S02]  /*04c0*/  USEL UR4, URZ, 0xffffffff, UP0 ;  /* 0xffffffffff047887 */ /* 0x000fe40008000000 */
[----:B------:R-:W-:-:S10]  /*04d0*/  UISETP.NE.AND.EX UP1, UPT, UR9, URZ, UPT, UP1 ;  /* 0x000000ff0900728c */ /* 0x000fd4000bf25310 */
[----:B------:R-:W-:Y:S01]  /*04e0*/  VOTEU.ANY UP0, P0 ;  /* 0x0000000000ff7886 */ /* 0x000fe20000000100 */
[----:B------:R-:W-:-:S04]  /*04f0*/  @!UP1 USEL UR4, URZ, 0xffffffff, UP0 ;  /* 0xffffffffff049887 */ /* 0x000fc80008000000 */
[----:B------:R-:W-:-:S04]  /*0500*/  ULOP3.LUT UR4, UR4, 0x1, URZ, 0xc0, !UPT ;  /* 0x0000000104047892 */ /* 0x000fc8000f8ec0ff */
[----:B------:R-:W-:-:S11]  /*0510*/  UISETP.NE.U32.AND UP3, UPT, UR4, 0x1, UPT ;  /* 0x000000010400788c */ /* 0x000fd6000bf65070 */
.L_x_8:
[----:B------:R-:W3:Y:S01]  /*0520*/  SHFL.IDX PT, R0, R84, RZ, 0x1f ;  /* 0x00001fff54007589 */ /* 0x000ee200000e0000 */
[----:B------:R-:W-:-:S04]  /*0530*/  UISETP.NE.AND UP0, UPT, UR17, 0x2, UPT ;  /* 0x000000021100788c */ /* 0x000fc8000bf05270 */
[----:B------:R-:W-:Y:S02]  /*0540*/  UISETP.EQ.AND UP1, UPT, UR47, URZ, !UP0 ;  /* 0x000000ff2f00728c */ /* 0x000fe4000c722270 */
[----:B------:R-:W-:-:S04]  /*0550*/  USEL UR46, URZ, 0x1, UP0 ;  /* 0x00000001ff2e7887 */ /* 0x000fc80008000000 */
[----:B------:R-:W-:Y:S02]  /*0560*/  PLOP3.LUT P3, PT, P1, PT, UP1, 0x80, 0x8 ;  /* 0x000000000008781c */ /* 0x000fe40000f6f018 */
[----:B---3--:R-:W-:-:S13]  /*0570*/  ISETP.NE.AND P0, PT, R0, RZ, PT ;  /* 0x000000ff0000720c */ /* 0x008fda0003f05270 */
[----:B------:R-:W-:Y:S05]  /*0580*/  @P0 BRA `(.L_x_9) ;  /* 0x00000000005c0947 */ /* 0x000fea0003800000 */
[----:B------:R-:W-:Y:S01]  /*0590*/  UMOV UR4, 0x400 ;  /* 0x0000040000047882 */ /* 0x000fe20000000000 */
[----:B------:R-:W-:Y:S01]  /*05a0*/  UMOV UR8, 0x1 ;  /* 0x0000000100087882 */ /* 0x000fe20000000000 */
[----:B------:R-:W-:Y:S01]  /*05b0*/  UMOV UR6, 0x2 ;  /* 0x0000000200067882 */ /* 0x000fe20000000000 */
[----:B------:R-:W-:Y:S02]  /*05c0*/  ULEA UR4, UR52, UR4, 0x18 ;  /* 0x0000000434047291 */ /* 0x000fe4000f8ec0ff */
[----:B------:R-:W-:-:S04]  /*05d0*/  UIADD3 UR8, UPT, UPT, -UR8, 0x100000, URZ ;  /* 0x0010000008087890 */ /* 0x000fc8000fffe1ff */
[----:B------:R-:W-:Y:S02]  /*05e0*/  USHF.L.U32 UR9, UR8, 0xb, URZ ;  /* 0x0000000b08097899 */ /* 0x000fe400080006ff */
[----:B------:R-:W-:Y:S02]  /*05f0*/  USHF.L.U32 UR8, UR8, 0x1, URZ ;  /* 0x0000000108087899 */ /* 0x000fe400080006ff */
[----:B------:R-:W-:-:S04]  /*0600*/  UIADD3 UR6, UPT, UPT, -UR6, 0x100000, URZ ;  /* 0x0010000006067890 */ /* 0x000fc8000fffe1ff */
[----:B------:R-:W-:Y:S02]  /*0610*/  USHF.L.U32 UR7, UR6, 0xb, URZ ;  /* 0x0000000b06077899 */ /* 0x000fe400080006ff */
[----:B------:R-:W-:Y:S01]  /*0620*/  USHF.L.U32 UR6, UR6, 0x1, URZ ;  /* 0x0000000106067899 */ /* 0x000fe200080006ff */
[----:B------:R-:W-:Y:S01]  /*0630*/  ELECT P0, URZ, PT ;  /* 0x0000000000ff782f */ /* 0x000fe20003800000 */
[----:B------:R-:W3:Y:S02]  /*0640*/  FENCE.VIEW.ASYNC.S ;  /* 0x00000000000073c6 */ /* 0x000ee40000000000 */
[----:B---3--:R3:W4:Y:S08]  /*0650*/  SYNCS.EXCH.64 URZ, [UR4], UR8 ;  /* 0x0000000804ff75b2 */ /* 0x0087300008000100 */
[----:B------:R3:W1:Y:S01]  /*0660*/  SYNCS.EXCH.64 URZ, [UR4+0x28], UR6 ;  /* 0x0000280604ff75b2 */ /* 0x0006620008000100 */
        /* <DEDUP_REMOVED lines=8> */
[----:B------:R-:W-:Y:S01]  /*06f0*/  NOP ;  /* 0x0000000000007918 */ /* 0x000fe20000000000 */
.L_x_9:
[----:B------:R-:W2:Y:S01]  /*0700*/  SHFL.IDX PT, R0, R84, RZ, 0x1f ;  /* 0x00001fff54007589 */ /* 0x000ea200000e0000 */
[----:B------:R-:W-:Y:S01]  /*0710*/  NOP ;  /* 0x0000000000007918 */ /* 0x000fe20000000000 */
[----:B--2---:R-:W-:-:S13]  /*0720*/  ISETP.NE.AND P0, PT, R0, 0x1, PT ;  /* 0x000000010000780c */ /* 0x004fda0003f05270 */
[----:B------:R-:W-:Y:S05]  /*0730*/  @P0 BRA `(.L_x_10) ;  /* 0x0000000000540947 */ /* 0x000fea0003800000 */
[----:B---3--:R-:W-:Y:S01]  /*0740*/  UMOV UR4, 0x400 ;  /* 0x0000040000047882 */ /* 0x008fe20000000000 */
        /* <DEDUP_REMOVED lines=10> */
[----:B------:R-:W2:Y:S02]  /*07f0*/  FENCE.VIEW.ASYNC.S ;  /* 0x00000000000073c6 */ /* 0x000ea40000000000 */
[----:B--2---:R2:W3:Y:S08]  /*0800*/  SYNCS.EXCH.64 URZ, [UR4+0x50], UR8 ;  /* 0x0000500804ff75b2 */ /* 0x0044f00008000100 */
        /* <DEDUP_REMOVED lines=8> */
.L_x_10:
[----:B------:R-:W4:Y:S01]  /*0890*/  SHFL.IDX PT, R0, R84, RZ, 0x1f ;  /* 0x00001fff54007589 */ /* 0x000f2200000e0000 */
[----:B------:R-:W-:Y:S01]  /*08a0*/  NOP ;  /* 0x0000000000007918 */ /* 0x000fe20000000000 */
[----:B----4-:R-:W-:-:S13]  /*08b0*/  ISETP.NE.AND P0, PT, R0, 0x3, PT ;  /* 0x000000030000780c */ /* 0x010fda0003f05270 */
[----:B------:R-:W-:Y:S05]  /*08c0*/  @P0 BRA `(.L_x_11) ;  /* 0x00000000002c0947 */ /* 0x000fea0003800000 */
[----:B--23--:R-:W-:Y:S01]  /*08d0*/  UMOV UR6, 0x400 ;  /* 0x0000040000067882 */ /* 0x00cfe20000000000 */
[----:B------:R-:W-:Y:S01]  /*08e0*/  UMOV UR4, 0x20 ;  /* 0x0000002000047882 */ /* 0x000fe20000000000 */
[----:B------:R-:W-:Y:S02]  /*08f0*/  ULEA UR6, UR52, UR6, 0x18 ;  /* 0x0000000634067291 */ /* 0x000fe4000f8ec0ff */
[----:B------:R-:W-:-:S04]  /*0900*/  UIADD3 UR4, UPT, UPT, -UR4, 0x100000, URZ ;  /* 0x0010000004047890 */ /* 0x000fc8000fffe1ff */
[----:B------:R-:W-:Y:S02]  /*0910*/  USHF.L.U32 UR5, UR4, 0xb, URZ ;  /* 0x0000000b04057899 */ /* 0x000fe400080006ff */
[----:B------:R-:W-:Y:S01]  /*0920*/  USHF.L.U32 UR4, UR4, 0x1, URZ ;  /* 0x0000000104047899 */ /* 0x000fe200080006ff */
[----:B------:R-:W-:Y:S01]  /*0930*/  ELECT P0, URZ, PT ;  /* 0x0000000000ff782f */ /* 0x000fe20003800000 */
[----:B------:R-:W2:Y:S10]  /*0940*/  FENCE.VIEW.ASYNC.S ;  /* 0x00000000000073c6 */ /* 0x000eb40000000000 */
[----:B--2---:R4:W2:Y:S01]  /*0950*/  SYNCS.EXCH.64 URZ, [UR6+0x90], UR4 ;  /* 0x0000900406ff75b2 */ /* 0x0048a20008000100 */
[----:B------:R4:W3:Y:S02]  /*0960*/  SYNCS.EXCH.64 URZ, [UR6+0x98], UR4 ;  /* 0x0000980406ff75b2 */ /* 0x0008e40008000100 */
[----:B----4-:R-:W-:Y:S01]  /*0970*/  NOP ;  /* 0x0000000000007918 */ /* 0x010fe20000000000 */
.L_x_11:
[----:B------:R-:W4:Y:S01]  /*0980*/  SHFL.IDX PT, R0, R84, RZ, 0x1f ;  /* 0x00001fff54007589 */ /* 0x000f2200000e0000 */
[----:B------:R-:W-:Y:S01]  /*0990*/  NOP ;  /* 0x0000000000007918 */ /* 0x000fe20000000000 */
[----:B----4-:R-:W-:-:S13]  /*09a0*/  ISETP.NE.AND P0, PT, R0, 0x4, PT ;  /* 0x000000040000780c */ /* 0x010fda0003f05270 */
[----:B------:R-:W-:Y:S05]  /*09b0*/  @P0 BRA `(.L_x_12) ;  /* 0x0000000000480947 */ /* 0x000fea0003800000 */
[----:B--23--:R-:W-:Y:S01]  /*09c0*/  UMOV UR4, 0x3a0 ;  /* 0x000003a000047882 */ /* 0x00cfe20000000000 */
[----:B------:R-:W-:Y:S01]  /*09d0*/  UMOV UR6, 0x400 ;  /* 0x0000040000067882 */ /* 0x000fe20000000000 */
[----:B------:R-:W-:Y:S01]  /*09e0*/  USEL UR4, UR4, 0x320, UP3 ;  /* 0x0000032004047887 */ /* 0x000fe20009800000 */
        /* <DEDUP_REMOVED lines=10> */
[----:B--2---:R4:W2:Y:S08]  /*0a90*/  SYNCS.EXCH.64 URZ, [UR6+0xa0], UR8 ;  /* 0x0000a00806ff75b2 */ /* 0x0048b00008000100 */
[----:B------:R4:W3:Y:S01]  /*0aa0*/  SYNCS.EXCH.64 URZ, [UR6+0xb0], UR4 ;  /* 0x0000b00406ff75b2 */ /* 0x0008e20008000100 */
[----:B------:R4:W1:Y:S01]  /*0ab0*/  SYNCS.EXCH.64 URZ, [UR6+0xa8], UR8 ;  /* 0x0000a80806ff75b2 */ /* 0x0008620008000100 */
[----:B------:R4:W1:Y:S02]  /*0ac0*/  SYNCS.EXCH.64 URZ, [UR6+0xb8], UR4 ;  /* 0x0000b80406ff75b2 */ /* 0x0008640008000100 */
[----:B----4-:R-:W-:Y:S01]  /*0ad0*/  NOP ;  /* 0x0000000000007918 */ /* 0x010fe20000000000 */
.L_x_12:
[----:B------:R-:W4:Y:S01]  /*0ae0*/  SHFL.IDX PT, R0, R84, RZ, 0x1f ;  /* 0x00001fff54007589 */ /* 0x000f2200000e0000 */
[----:B------:R-:W-:Y:S01]  /*0af0*/  NOP ;  /* 0x0000000000007918 */ /* 0x000fe20000000000 */
[----:B----4-:R-:W-:-:S13]  /*0b00*/  ISETP.NE.AND P0, PT, R0, 0x5, PT ;  /* 0x000000050000780c */ /* 0x010fda0003f05270 */
[----:B------:R-:W-:Y:S05]  /*0b10*/  @P0 BRA `(.L_x_13) ;  /* 0x0000000000440947 */ /* 0x000fea0003800000 */
[----:B--23--:R-:W-:Y:S01]  /*0b20*/  UMOV UR4, 0x400 ;  /* 0x0000040000047882 */ /* 0x00cfe20000000000 */
        /* <DEDUP_REMOVED lines=16> */
.L_x_13:
[----:B------:R-:W4:Y:S01]  /*0c30*/  SHFL.IDX PT, R0, R84, RZ, 0x1f ;  /* 0x00001fff54007589 */ /* 0x000f2200000e0000 */
[----:B------:R-:W-:Y:S01]  /*0c40*/  ISETP.NE.OR P1, PT, RZ, UR17, !P1 ;  /* 0x00000011ff007c0c */ /* 0x000fe2000cf25670 */
        /* <DEDUP_REMOVED lines=12> */
[----:B------:R4:W3:Y:S01]  /*0d10*/  SYNCS.EXCH.64 URZ, [UR4+0xf0], UR6 ;  /* 0x0000f00604ff75b2 */ /* 0x0008e20008000100 */
[----:B------:R4:W1:Y:S01]  /*0d20*/  SYNCS.EXCH.64 URZ, [UR4+0xe8], UR6 ;  /* 0x0000e80604ff75b2 */ /* 0x0008620008000100 */
[----:B------:R4:W1:Y:S02]  /*0d30*/  SYNCS.EXCH.64 URZ, [UR4+0xf8], UR6 ;  /* 0x0000f80604ff75b2 */ /* 0x0008640008000100 */
[----:B----4-:R-:W-:Y:S01]  /*0d40*/  NOP ;  /* 0x0000000000007918 */ /* 0x010fe20000000000 */
.L_x_14:
[----:B------:R-:W-:Y:S01]  /*0d50*/  VOTEU.ALL UP0, P1 ;  /* 0x0000000000ff7886 */ /* 0x000fe20000800000 */
[----:B--23--:R-:W-:Y:S01]  /*0d60*/  UMOV UR4, 0x20 ;  /* 0x0000002000047882 */ /* 0x00cfe20000000000 */
[----:B------:R-:W2:Y:S01]  /*0d70*/  LDCU UR7, c[0x0][0x36c] ;  /* 0x00006d80ff0777ac */ /* 0x000ea20008000800 */
[----:B------:R-:W-:Y:S01]  /*0d80*/  NOP ;  /* 0x0000000000007918 */ /* 0x000fe20000000000 */
[----:B-1----:R-:W-:Y:S01]  /*0d90*/  LOP3.LUT R3, R100, 0x1f, RZ, 0xc0, !PT ;  /* 0x0000001f64037812 */ /* 0x002fe200078ec0ff */
[----:B------:R-:W-:Y:S01]  /*0da0*/  @!UP0 UMOV UR6, 0x400 ;  /* 0x0000040000068882 */ /* 0x000fe20000000000 */
[----:B------:R-:W-:-:S04]  /*0db0*/  @!UP0 UIADD3 UR4, UPT, UPT, -UR4, 0x100000, URZ ;  /* 0x0010000004048890 */ /* 0x000fc8000fffe1ff */
[----:B------:R-:W-:Y:S02]  /*0dc0*/  @!UP0 USHF.L.U32 UR5, UR4, 0xb, URZ ;  /* 0x0000000b04058899 */ /* 0x000fe400080006ff */
[----:B------:R-:W-:Y:S02]  /*0dd0*/  @!UP0 USHF.L.U32 UR4, UR4, 0x1, URZ ;  /* 0x0000000104048899 */ /* 0x000fe400080006ff */
[----:B------:R-:W-:Y:S01]  /*0de0*/  @!UP0 ULEA UR6, UR52, UR6, 0x18 ;  /* 0x0000000634068291 */ /* 0x000fe2000f8ec0ff */
[----:B------:R-:W-:Y:S01]  /*0df0*/  VOTEU.ALL UP0, P1 ;  /* 0x0000000000ff7886 */ /* 0x000fe20000800000 */
[----:B------:R-:W-:Y:S02]  /*0e00*/  UISETP.NE.AND UP4, UPT, UR17, URZ, UPT ;  /* 0x000000ff1100728c */ /* 0x000fe4000bf85270 */
[----:B--2---:R-:W-:Y:S01]  /*0e10*/  UISETP.EQ.U32.AND UP5, UPT, UR7, 0x1, UPT ;  /* 0x000000010700788c */ /* 0x004fe2000bfa2070 */
[----:B------:R-:W1:Y:S07]  /*0e20*/  FENCE.VIEW.ASYNC.S ;  /* 0x00000000000073c6 */ /* 0x000e6e0000000000 */
[----:B-1----:R1:W2:Y:S01]  /*0e30*/  @!UP0 SYNCS.EXCH.64 URZ, [UR6+0x100], UR4 ;  /* 0x0001000406ff85b2 */ /* 0x0022a20008000100 */
[----:B------:R-:W-:Y:S05]  /*0e40*/  BRA.U !UP5, `(.L_x_15) ;  /* 0x000000010d087547 */ /* 0x000fea000b800000 */
[----:B--2---:R-:W-:Y:S01]  /*0e50*/  UCGABAR_ARV ;  /* 0x00000000000079c7 */ /* 0x004fe20008000000 */
[----:B------:R-:W-:Y:S05]  /*0e60*/  BRA `(.L_x_16) ;  /* 0x0000000000047947 */ /* 0x000fea0003800000 */
.L_x_15:
[----:B--2---:R-:W-:Y:S01]  /*0e70*/  NOP ;  /* 0x0000000000007918 */ /* 0x004fe20000000000 */
.L_x_16:
[----:B------:R-:W2:Y:S01]  /*0e80*/  S2UR UR16, SR_CTAID.X ;  /* 0x00000000001079c3 */ /* 0x000ea20000002500 */
[----:B------:R-:W-:-:S05]  /*0e90*/  CS2R.32 R86, SR_CgaSize ;  /* 0x0000000000567805 */ /* 0x000fca0000008a00 */
[----:B------:R-:W-:-:S05]  /*0ea0*/  IMAD R86, R86, -0xa0, RZ ;  /* 0xffffff6056567824 */ /* 0x000fca00078e02ff */
[----:B-1----:R-:W-:-:S14]  /*0eb0*/  R2UR UR5, R86 ;  /* 0x00000000560572ca */ /* 0x002fdc00000e0000 */
[----:B------:R-:W1:Y:S01]  /*0ec0*/  LDCU UR5, c[0x0][UR5+0x2b0] ;  /* 0x00005600050577ac */ /* 0x000e620008000800 */
[----:B------:R-:W-:-:S05]  /*0ed0*/  CS2R.32 R86, SR_CgaSize ;  /* 0x0000000000567805 */ /* 0x000fca0000008a00 */
[----:B------:R-:W-:-:S05]  /*0ee0*/  IMAD R86, R86, -0xa0, RZ ;  /* 0xffffff6056567824 */ /* 0x000fca00078e02ff */
[----:B------:R-:W-:-:S14]  /*0ef0*/  R2UR UR4, R86 ;  /* 0x00000000560472ca */ /* 0x000fdc00000e0000 */
[----:B------:R-:W3:Y:S01]  /*0f00*/  LDCU UR4, c[0x0][UR4+0x2b4] ;  /* 0x00005680040477ac */ /* 0x000ee20008000800 */
[----:B------:R-:W4:Y:S01]  /*0f10*/  S2UR UR7, SR_CTAID.Y ;  /* 0x00000000000779c3 */ /* 0x000f220000002600 */
[----:B------:R-:W-:-:S05]  /*0f20*/  CS2R.32 R86, SR_CgaSize ;  /* 0x0000000000567805 */ /* 0x000fca0000008a00 */
[----:B------:R-:W-:-:S05]  /*0f30*/  IMAD R86, R86, -0xa0, RZ ;  /* 0xffffff6056567824 */ /* 0x000fca00078e02ff */
[----:B------:R-:W-:-:S14]  /*0f40*/  R2UR UR8, R86 ;  /* 0x00000000560872ca */ /* 0x000fdc00000e0000 */
[----:B------:R-:W3:Y:S01]  /*0f50*/  LDCU UR8, c[0x0][UR8+0x2a0] ;  /* 0x00005400080877ac */ /* 0x000ee20008000800 */
[----:B------:R-:W-:-:S05]  /*0f60*/  CS2R.32 R86, SR_CgaSize ;  /* 0x0000000000567805 */ /* 0x000fca0000008a00 */
[----:B------:R-:W-:-:S05]  /*0f70*/  IMAD R86, R86, -0xa0, RZ ;  /* 0xffffff6056567824 */ /* 0x000fca00078e02ff */
[----:B------:R-:W-:-:S14]  /*0f80*/  R2UR UR9, R86 ;  /* 0x00000000560972ca */ /* 0x000fdc00000e0000 */
[----:B------:R-:W3:Y:S01]  /*0f90*/  LDCU UR9, c[0x0][UR9+0x2a4] ;  /* 0x00005480090977ac */ /* 0x000ee20008000800 */
[----:B------:R-:W3:Y:S01]  /*0fa0*/  S2UR UR36, SR_CTAID.Z ;  /* 0x00000000002479c3 */ /* 0x000ee20000002700 */
[----:B------:R-:W3:Y:S01]  /*0fb0*/  LDCU UR21, c[0x0][0xb24] ;  /* 0x00016480ff1577ac */ /* 0x000ee20008000800 */
[----:B------:R-:W-:Y:S02]  /*0fc0*/  UISETP.GT.U32.AND UP0, UPT, UR47, 0xffff, UPT ;  /* 0x0000ffff2f00788c */ /* 0x000fe4000bf04070 */
[----:B------:R-:W-:Y:S01]  /*0fd0*/  USHF.L.U32 UR27, UR52, 0xa, URZ ;  /* 0x0000000a341b7899 */ /* 0x000fe200080006ff */
[----:B--2---:R-:W-:Y:S01]  /*0fe0*/  I2FP.F32.U32 R2, UR16 ;  /* 0x0000001000027c45 */ /* 0x004fe20008201000 */
[----:B------:R-:W-:Y:S01]  /*0ff0*/  UMOV UR30, 0x5 ;  /* 0x00000005001e7882 */ /* 0x000fe20000000000 */
[----:B------:R-:W2:Y:S03]  /*1000*/  LDCU UR45, c[0x0][0xb24] ;  /* 0x00016480ff2d77ac */ /* 0x000ea60008000800 */
[----:B-1----:R-:W-:Y:S01]  /*1010*/  FMUL R2, R2, UR5 ;  /* 0x0000000502027c20 */ /* 0x002fe20008400000 */
[----:B------:R-:W1:Y:S01]  /*1020*/  LDCU UR29, c[0x0][0xb30] ;  /* 0x00016600ff1d77ac */ /* 0x000e620008000800 */
[----:B----4-:R-:W-:Y:S01]  /*1030*/  I2FP.F32.U32 R0, UR7 ;  /* 0x0000000700007c45 */ /* 0x010fe20008201000 */
[----:B------:R-:W-:-:S03]  /*1040*/  USHF.L.U32 UR44, UR16, 0x7, URZ ;  /* 0x00000007102c7899 */ /* 0x000fc600080006ff */
[----:B------:R-:W4:Y:S01]  /*1050*/  F2I.U32.TRUNC.NTZ R2, R2 ;  /* 0x0000000200027305 */ /* 0x000f22000020f000 */
[----:B------:R-:W-:Y:S01]  /*1060*/  USEL UR26, UR47, 0xffff, !UP0 ;  /* 0x0000ffff2f1a7887 */ /* 0x000fe2000c000000 */
[----:B---3--:R-:W-:Y:S01]  /*1070*/  FMUL R0, R0, UR4 ;  /* 0x0000000400007c20 */ /* 0x008fe20008400000 */
[----:B------:R-:W-:Y:S01]  /*1080*/  UISETP.GE.AND UP2, UPT, UR21, 0x1, UPT ;  /* 0x000000011500788c */ /* 0x000fe2000bf46270 */
[----:B------:R-:W-:-:S04]  /*1090*/  UMOV UR20, UR7 ;  /* 0x0000000700147c82 */ /* 0x000fc80008000000 */
[----:B------:R-:W3:Y:S01]  /*10a0*/  F2I.U32.TRUNC.NTZ R0, R0 ;  /* 0x0000000000007305 */ /* 0x000ee2000020f000 */
[----:B----4-:R-:W-:Y:S02]  /*10b0*/  R2UR UR4, R2 ;  /* 0x00000000020472ca */ /* 0x010fe400000e0000 */
[----:B------:R-:W-:Y:S02]  /*10c0*/  PRMT R2, RZ, 0x7610, R2 ;  /* 0x00007610ff027816 */ /* 0x000fe40000000002 */
[----:B---3--:R-:W-:Y:S02]  /*10d0*/  R2UR UR6, R0 ;  /* 0x00000000000672ca */ /* 0x008fe400000e0000 */
[----:B------:R-:W-:-:S07]  /*10e0*/  PRMT R0, RZ, 0x7610, R0 ;  /* 0x00007610ff007816 */ /* 0x000fce0000000000 */
[----:B------:R-:W-:-:S04]  /*10f0*/  UIADD3 UR5, UPT, UPT, -UR4, URZ, URZ ;  /* 0x000000ff04057290 */ /* 0x000fc8000fffe1ff */
[----:B------:R-:W-:Y:S02]  /*1100*/  UIMAD UR5, UR8, UR5, UR16 ;  /* 0x00000005080572a4 */ /* 0x000fe4000f8e0210 */
[----:B------:R-:W-:-:S04]  /*1110*/  UIADD3 UR4, UPT, UPT, -UR6, URZ, URZ ;  /* 0x000000ff06047290 */ /* 0x000fc8000fffe1ff */
[----:B------:R-:W-:Y:S01]  /*1120*/  IMAD.U32 R86, RZ, RZ, UR5 ;  /* 0x00000005ff567e24 */ /* 0x000fe2000f8e00ff */
[----:B------:R-:W-:-:S06]  /*1130*/  UIMAD UR4, UR9, UR4, UR7 ;  /* 0x00000004090472a4 */ /* 0x000fcc000f8e0207 */
[----:B------:R-:W-:Y:S01]  /*1140*/  IMAD.U32 R85, RZ, RZ, UR4 ;  /* 0x00000004ff557e24 */ /* 0x000fe2000f8e00ff */
[----:B-12---:R-:W-:Y:S06]  /*1150*/  BRA.U UP4, `(.L_x_17) ;  /* 0x0000000104447547 */ /* 0x006fec000b800000 */
[----:B------:R-:W-:Y:S02]  /*1160*/  R2UR UR4, R86 ;  /* 0x00000000560472ca */ /* 0x000fe400000e0000 */
[----:B------:R-:W-:-:S11]  /*1170*/  R2UR UR8, R85 ;  /* 0x00000000550872ca */ /* 0x000fd600000e0000 */
[----:B------:R-:W-:Y:S02]  /*1180*/  UISETP.GT.U32.AND UP0, UPT, UR4, 0x1, UPT ;  /* 0x000000010400788c */ /* 0x000fe4000bf04070 */
[----:B------:R-:W-:Y:S02]  /*1190*/  ULOP3.LUT UR4, UR4, 0xfffffffe, URZ, 0xc0, !UPT ;  /* 0xfffffffe04047892 */ /* 0x000fe4000f8ec0ff */
[----:B------:R-:W-:Y:S02]  /*11a0*/  UISETP.NE.AND UP1, UPT, UR8, URZ, UP0 ;  /* 0x000000ff0800728c */ /* 0x000fe40008725270 */
[----:B------:R-:W-:Y:S02]  /*11b0*/  UISETP.NE.AND UP0, UPT, UR8, 0x1, UP0 ;  /* 0x000000010800788c */ /* 0x000fe40008705270 */
[----:B------:R-:W-:Y:S02]  /*11c0*/  USEL UR7, URZ, 0x1, UP1 ;  /* 0x00000001ff077887 */ /* 0x000fe40008800000 */
[----:B------:R-:W-:-:S02]  /*11d0*/  USEL UR6, URZ, 0x4, UP0 ;  /* 0x00000004ff067887 */ /* 0x000fc40008000000 */
[----:B------:R-:W-:Y:S02]  /*11e0*/  USEL UR5, URZ, 0x2, UP1 ;  /* 0x00000002ff057887 */ /* 0x000fe40008800000 */
[----:B------:R-:W-:Y:S02]  /*11f0*/  ULEA UR4, UR8, UR4, 0x1 ;  /* 0x0000000408047291 */ /* 0x000fe4000f8e08ff */
[----:B------:R-:W-:Y:S02]  /*1200*/  USEL UR8, URZ, 0x8, UP0 ;  /* 0x00000008ff087887 */ /* 0x000fe40008000000 */
[----:B------:R-:W-:-:S03]  /*1210*/  UIADD3 UR5, UPT, UPT, UR5, UR6, UR7 ;  /* 0x0000000605057290 */ /* 0x000fc6000fffe007 */
[----:B------:R-:W-:Y:S01]  /*1220*/  UMOV UR6, 0x3 ;  /* 0x0000000300067882 */ /* 0x000fe20000000000 */
[----:B------:R-:W-:Y:S02]  /*1230*/  UIADD3 UR5, UPT, UPT, UR5, UR8, URZ ;  /* 0x0000000805057290 */ /* 0x000fe4000fffe0ff */
[----:B------:R-:W-:-:S04]  /*1240*/  USHF.L.U32 UR4, UR6, UR4, URZ ;  /* 0x0000000406047299 */ /* 0x000fc800080006ff */
[----:B------:R-:W-:Y:S02]  /*1250*/  IMAD.U32 R2, RZ, RZ, UR5 ;  /* 0x00000005ff027e24 */ /* 0x000fe4000f8e00ff */
[----:B------:R-:W-:Y:S02]  /*1260*/  IMAD.U32 R0, RZ, RZ, UR4 ;  /* 0x00000004ff007e24 */ /* 0x000fe4000f8e00ff */
.L_x_17:
[----:B------:R-:W-:Y:S05]  /*1270*/  BRA.U !UP2, `(.L_x_18) ;  /* 0x000000010ad47547 */ /* 0x000fea000b800000 */
[----:B------:R-:W1:Y:S01]  /*1280*/  LDCU.128 UR12, c[0x0][0xb10] ;  /* 0x00016200ff0c77ac */ /* 0x000e620008000c00 */
[----:B------:R-:W2:Y:S01]  /*1290*/  LDCU UR6, c[0x0][0x370] ;  /* 0x00006e00ff0677ac */ /* 0x000ea20008000800 */
[----:B------:R-:W3:Y:S01]  /*12a0*/  LDCU UR5, c[0x0][0x374] ;  /* 0x00006e80ff0577ac */ /* 0x000ee20008000800 */
[----:B------:R-:W4:Y:S01]  /*12b0*/  LDCU UR28, c[0x0][0xb0c] ;  /* 0x00016180ff1c77ac */ /* 0x000f220008000800 */
[----:B------:R-:W4:Y:S01]  /*12c0*/  LDCU UR4, c[0x0][0xb20] ;  /* 0x00016400ff0477ac */ /* 0x000f220008000800 */
[----:B------:R-:W4:Y:S01]  /*12d0*/  LDCU.64 UR8, c[0x0][0xb28] ;  /* 0x00016500ff0877ac */ /* 0x000f220008000a00 */
[----:B-1----:R-:W-:Y:S02]  /*12e0*/  UISETP.NE.AND UP0, UPT, UR14, 0x1, UPT ;  /* 0x000000010e00788c */ /* 0x002fe4000bf05270 */
[----:B---3--:R-:W-:Y:S02]  /*12f0*/  UIMAD.WIDE.U32 UR10, UR5, UR15, URZ ;  /* 0x0000000f050a72a5 */ /* 0x008fe4000f8e00ff */
[----:B--2---:R-:W-:-:S02]  /*1300*/  UIMAD.WIDE.U32 UR22, UR6, UR12, URZ ;  /* 0x0000000c061672a5 */ /* 0x004fc4000f8e00ff */
[----:B----4-:R-:W-:Y:S02]  /*1310*/  UISETP.NE.AND UP1, UPT, UR28, 0x1, UPT ;  /* 0x000000011c00788c */ /* 0x010fe4000bf25270 */
[----:B------:R-:W-:Y:S01]  /*1320*/  UISETP.NE.AND UP2, UPT, UR21, 0x1, UPT ;  /* 0x000000011500788c */ /* 0x000fe2000bf45270 */
[----:B------:R-:W-:Y:S02]  /*1330*/  UMOV UR10, UR11 ;  /* 0x0000000b000a7c82 */ /* 0x000fe40008000000 */
[----:B------:R-:W-:Y:S01]  /*1340*/  UMOV UR22, UR23 ;  /* 0x0000001700167c82 */ /* 0x000fe20008000000 */
[----:B------:R-:W-:Y:S02]  /*1350*/  @UP0 USHF.R.U32.HI UR5, URZ, UR4, UR10 ;  /* 0x00000004ff050299 */ /* 0x000fe4000801160a */
[----:B------:R-:W-:Y:S02]  /*1360*/  UIMAD.WIDE.U32 UR24, UR20, UR15, URZ ;  /* 0x0000000f141872a5 */ /* 0x000fe4000f8e00ff */
[----:B------:R-:W-:-:S02]  /*1370*/  UIMAD.WIDE.U32 UR10, UR5, UR8, URZ ;  /* 0x00000008050a72a5 */ /* 0x000fc4000f8e00ff */
[----:B------:R-:W-:Y:S02]  /*1380*/  @UP1 USHF.R.U32.HI UR6, URZ, UR13, UR22 ;  /* 0x0000000dff061299 */ /* 0x000fe40008011616 */
[----:B------:R-:W-:Y:S02]  /*1390*/  UIMAD.WIDE.U32 UR18, UR16, UR12, URZ ;  /* 0x0000000c101272a5 */ /* 0x000fe4000f8e00ff */
[----:B------:R-:W-:Y:S01]  /*13a0*/  UIMAD.WIDE.U32 UR22, UR6, UR8, URZ ;  /* 0x00000008061672a5 */ /* 0x000fe2000f8e00ff */
[----:B------:R-:W-:Y:S01]  /*13b0*/  UMOV UR24, UR25 ;  /* 0x0000001900187c82 */ /* 0x000fe20008000000 */
[----:B------:R-:W-:Y:S01]  /*13c0*/  UMOV UR10, UR11 ;  /* 0x0000000b000a7c82 */ /* 0x000fe20008000000 */
[----:B------:R-:W-:Y:S02]  /*13d0*/  USHF.R.U32.HI UR24, URZ, UR4, UR24 ;  /* 0x00000004ff187299 */ /* 0x000fe40008011618 */
[----:B------:R-:W-:Y:S02]  /*13e0*/  @UP2 USHF.R.U32.HI UR5, URZ, UR9, UR10 ;  /* 0x00000009ff052299 */ /* 0x000fe4000801160a */
[----:B------:R-:W-:Y:S01]  /*13f0*/  UMOV UR7, UR23 ;  /* 0x0000001700077c82 */ /* 0x000fe20008000000 */
[----:B------:R-:W-:Y:S01]  /*1400*/  UMOV UR18, UR19 ;  /* 0x0000001300127c82 */ /* 0x000fe20008000000 */
[----:B------:R-:W-:-:S02]  /*1410*/  @UP2 USHF.R.U32.HI UR6, URZ, UR9, UR7 ;  /* 0x00000009ff062299 */ /* 0x000fc40008011607 */
[----:B------:R-:W-:Y:S02]  /*1420*/  USHF.R.U32.HI UR13, URZ, UR13, UR18 ;  /* 0x0000000dff0d7299 */ /* 0x000fe40008011612 */
[----:B------:R-:W-:Y:S02]  /*1430*/  USEL UR4, UR20, UR24, !UP0 ;  /* 0x0000001814047287 */ /* 0x000fe4000c000000 */
[----:B------:R-:W-:Y:S02]  /*1440*/  UIMAD UR7, UR5, UR21, URZ ;  /* 0x00000015050772a4 */ /* 0x000fe4000f8e02ff */
[----:B------:R-:W-:Y:S02]  /*1450*/  USEL UR5, UR16, UR13, !UP1 ;  /* 0x0000000d10057287 */ /* 0x000fe4000c800000 */
[----:B------:R-:W-:Y:S02]  /*1460*/  UIMAD UR12, UR6, UR21, URZ ;  /* 0x00000015060c72a4 */ /* 0x000fe4000f8e02ff */
[----:B------:R-:W-:-:S02]  /*1470*/  UISETP.GE.AND UP0, UPT, UR4, UR7, UPT ;  /* 0x000000070400728c */ /* 0x000fc4000bf06270 */
[----:B------:R-:W-:Y:S02]  /*1480*/  UIMAD.WIDE.U32 UR10, UR4, UR8, URZ ;  /* 0x00000008040a72a5 */ /* 0x000fe4000f8e00ff */
[----:B------:R-:W-:Y:S02]  /*1490*/  UISETP.GE.OR UP0, UPT, UR5, UR12, UP0 ;  /* 0x0000000c0500728c */ /* 0x000fe40008706670 */
[----:B------:R-:W-:Y:S02]  /*14a0*/  UIMAD.WIDE.U32 UR12, UR5, UR8, URZ ;  /* 0x00000008050c72a5 */ /* 0x000fe4000f8e00ff */
[----:B------:R-:W-:Y:S01]  /*14b0*/  UIADD3 UR10, UPT, UPT, -UR4, URZ, URZ ;  /* 0x000000ff040a7290 */ /* 0x000fe2000fffe1ff */
[----:B------:R-:W-:Y:S01]  /*14c0*/  UMOV UR8, UR11 ;  /* 0x0000000b00087c82 */ /* 0x000fe20008000000 */
[----:B------:R-:W-:Y:S02]  /*14d0*/  UIADD3 UR11, UPT, UPT, -UR5, URZ, URZ ;  /* 0x000000ff050b7290 */ /* 0x000fe4000fffe1ff */
[----:B------:R-:W-:-:S03]  /*14e0*/  USHF.R.U32.HI UR8, URZ, UR9, UR8 ;  /* 0x00000009ff087299 */ /* 0x000fc60008011608 */
[----:B------:R-:W-:Y:S01]  /*14f0*/  @!UP0 UMOV UR7, UR13 ;  /* 0x0000000d00078c82 */ /* 0x000fe20008000000 */
[----:B------:R-:W-:Y:S02]  /*1500*/  UIMAD UR20, UR14, UR10, UR20 ;  /* 0x0000000a0e1472a4 */ /* 0x000fe4000f8e0214 */
[----:B------:R-:W-:Y:S02]  /*1510*/  USEL UR8, UR4, UR8, !UP2 ;  /* 0x0000000804087287 */ /* 0x000fe4000d000000 */
[----:B------:R-:W-:Y:S02]  /*1520*/  @!UP0 USHF.R.U32.HI UR7, URZ, UR9, UR7 ;  /* 0x00000009ff078299 */ /* 0x000fe40008011607 */
[----:B------:R-:W-:Y:S02]  /*1530*/  UIADD3 UR9, UPT, UPT, -UR8, URZ, URZ ;  /* 0x000000ff08097290 */ /* 0x000fe4000fffe1ff */
[----:B------:R-:W-:Y:S02]  /*1540*/  @!UP0 USEL UR7, UR5, UR7, !UP2 ;  /* 0x0000000705078287 */ /* 0x000fe4000d000000 */
[----:B------:R-:W-:-:S02]  /*1550*/  UIMAD UR9, UR21, UR9, UR4 ;  /* 0x00000009150972a4 */ /* 0x000fc4000f8e0204 */
[----:B------:R-:W-:Y:S02]  /*1560*/  @!UP0 UIADD3 UR8, UPT, UPT, UR8, -UR7, URZ ;  /* 0x8000000708088290 */ /* 0x000fe4000fffe0ff */
[----:B------:R-:W-:Y:S02]  /*1570*/  @!UP0 UIMAD UR6, UR9, UR6, UR7 ;  /* 0x00000006090682a4 */ /* 0x000fe4000f8e0207 */
[----:B------:R-:W-:Y:S02]  /*1580*/  @!UP0 UIMAD UR4, UR8, UR21, UR5 ;  /* 0x00000015080482a4 */ /* 0x000fe4000f8e0205 */
[----:B------:R-:W-:Y:S02]  /*1590*/  UIMAD UR16, UR28, UR11, UR16 ;  /* 0x0000000b1c1072a4 */ /* 0x000fe4000f8e0210 */
[----:B------:R-:W-:Y:S01]  /*15a0*/  UIMAD UR20, UR4, UR14, UR20 ;  /* 0x0000000e041472a4 */ /* 0x000fe2000f8e0214 */
[----:B------:R-:W-:Y:S02]  /*15b0*/  @!UP0 UMOV UR5, UR6 ;  /* 0x0000000600058c82 */ /* 0x000fe40008000000 */
[----:B------:R-:W-:-:S12]  /*15c0*/  UIMAD UR16, UR5, UR28, UR16 ;  /* 0x0000001c051072a4 */ /* 0x000fd8000f8e0210 */
.L_x_18:
[----:B------:R-:W-:Y:S02]  /*15d0*/  UISETP.NE.AND UP0, UPT, UR29, 0x1, UPT ;  /* 0x000000011d00788c */ /* 0x000fe4000bf05270 */
[----:B------:R-:W-:Y:S02]  /*15e0*/  ULOP3.LUT UR21, UR26, 0xffff, URZ, 0xc0, !UPT ;  /* 0x0000ffff1a157892 */ /* 0x000fe4000f8ec0ff */
[----:B------:R-:W-:Y:S02]  /*15f0*/  UISETP.NE.AND UP1, UPT, UR17, 0x2, UPT ;  /* 0x000000021100788c */ /* 0x000fe4000bf25270 */
[----:B------:R-:W-:Y:S02]  /*1600*/  ULOP3.LUT UR22, UR27, 0x800, URZ, 0xc0, !UPT ;  /* 0x000008001b167892 */ /* 0x000fe4000f8ec0ff */
[----:B------:R-:W-:Y:S02]  /*1610*/  ULOP3.LUT UR44, UR44, 0x80, URZ, 0xc0, !UPT ;  /* 0x000000802c2c7892 */ /* 0x000fe4000f8ec0ff */
[----:B------:R-:W-:Y:S01]  /*1620*/  USHF.L.U32 UR21, UR30, UR21, URZ ;  /* 0x000000151e157299 */ /* 0x000fe200080006ff */
[----:B------:R-:W-:Y:S11]  /*1630*/  BRA.U UP0, `(.L_x_19) ;  /* 0x0000000100447547 */ /* 0x000ff6000b800000 */
[----:B------:R-:W1:Y:S01]  /*1640*/  LDCU.128 UR8, c[0x0][0xb10] ;  /* 0x00016200ff0877ac */ /* 0x000e620008000c00 */
[----:B------:R-:W2:Y:S01]  /*1650*/  LDCU UR12, c[0x0][0xb0c] ;  /* 0x00016180ff0c77ac */ /* 0x000ea20008000800 */
[----:B------:R-:W3:Y:S01]  /*1660*/  LDCU UR13, c[0x0][0xb20] ;  /* 0x00016400ff0d77ac */ /* 0x000ee20008000800 */
[----:B-1----:R-:W-:Y:S02]  /*1670*/  UIMAD.WIDE.U32 UR6, UR16, UR8, URZ ;  /* 0x00000008100672a5 */ /* 0x002fe4000f8e00ff */
[----:B------:R-:W-:Y:S02]  /*1680*/  UIMAD.WIDE.U32 UR4, UR20, UR11, URZ ;  /* 0x0000000b140472a5 */ /* 0x000fe4000f8e00ff */
[----:B--2---:R-:W-:Y:S02]  /*1690*/  UISETP.NE.AND UP2, UPT, UR12, 0x1, UPT ;  /* 0x000000010c00788c */ /* 0x004fe4000bf45270 */
[----:B------:R-:W-:Y:S01]  /*16a0*/  UISETP.NE.AND UP0, UPT, UR10, 0x1, UPT ;  /* 0x000000010a00788c */ /* 0x000fe2000bf05270 */
[----:B------:R-:W-:-:S02]  /*16b0*/  UMOV UR6, UR7 ;  /* 0x0000000700067c82 */ /* 0x000fc40008000000 */
[----:B------:R-:W-:Y:S01]  /*16c0*/  UMOV UR4, UR5 ;  /* 0x0000000500047c82 */ /* 0x000fe20008000000 */
[----:B------:R-:W-:Y:S02]  /*16d0*/  USHF.R.U32.HI UR6, URZ, UR9, UR6 ;  /* 0x00000009ff067299 */ /* 0x000fe40008011606 */
[----:B---3--:R-:W-:Y:S02]  /*16e0*/  USHF.R.U32.HI UR4, URZ, UR13, UR4 ;  /* 0x0000000dff047299 */ /* 0x008fe40008011604 */
[----:B------:R-:W-:Y:S02]  /*16f0*/  USEL UR5, UR16, UR6, !UP2 ;  /* 0x0000000610057287 */ /* 0x000fe4000d000000 */
[----:B------:R-:W-:-:S04]  /*1700*/  USEL UR4, UR20, UR4, !UP0 ;  /* 0x0000000414047287 */ /* 0x000fc8000c000000 */
[----:B------:R-:W-:Y:S02]  /*1710*/  UIADD3 UR6, UPT, UPT, UR5, -UR4, URZ ;  /* 0x8000000405067290 */ /* 0x000fe4000fffe0ff */
[----:B------:R-:W-:Y:S02]  /*1720*/  UIADD3 UR4, UPT, UPT, -UR5, UR4, URZ ;  /* 0x0000000405047290 */ /* 0x000fe4000fffe1ff */
[----:B------:R-:W-:Y:S02]  /*1730*/  UIMAD UR20, UR6, UR10, UR20 ;  /* 0x0000000a061472a4 */ /* 0x000fe4000f8e0214 */
[----:B------:R-:W-:-:S12]  /*1740*/  UIMAD UR16, UR4, UR12, UR16 ;  /* 0x0000000c041072a4 */ /* 0x000fd8000f8e0210 */
.L_x_19:
[----:B------:R-:W-:Y:S05]  /*1750*/  BRA.U !UP5, `(.L_x_20) ;  /* 0x000000010d0c7547 */ /* 0x000fea000b800000 */
[----:B------:R-:W-:Y:S01]  /*1760*/  UCGABAR_WAIT ;  /* 0x0000000000007dc7 */ /* 0x000fe20008000000 */
[----:B------:R-:W-:Y:S01]  /*1770*/  CCTL.IVALL ;  /* 0x00000000ff00798f */ /* 0x000fe20002000000 */
[----:B------:R-:W-:Y:S05]  /*1780*/  BRA `(.L_x_21) ;  /* 0x0000000000047947 */ /* 0x000fea0003800000 */
.L_x_20:
[----:B------:R-:W-:Y:S06]  /*1790*/  BAR.SYNC.DEFER_BLOCKING 0x0 ;  /* 0x0000000000007b1d */ /* 0x000fec0000010000 */
.L_x_21:
[----:B------:R-:W-:Y:S05]  /*17a0*/  BRA.U UP1, `(.L_x_22) ;  /* 0x0000001501047547 */ /* 0x000fea000b800000 */
[----:B------:R-:W1:Y:S01]  /*17b0*/  LDCU UR6, c[0x0][0x38c] ;  /* 0x00007180ff0677ac */ /* 0x000e620008000800 */
[----:B------:R-:W-:Y:S01]  /*17c0*/  PLOP3.LUT P1, PT, PT, PT, UP3, 0x80, 0x8 ;  /* 0x000000000008781c */ /* 0x000fe20003f2f038 */
[----:B------:R-:W-:Y:S01]  /*17d0*/  IMAD.MOV.U32 R12, RZ, RZ, 0x1 ;  /* 0x00000001ff0c7424 */ /* 0x000fe200078e00ff */
[----:B------:R-:W-:Y:S02]  /*17e0*/  ISETP.NE.AND P2, PT, R3, RZ, P3 ;  /* 0x000000ff0300720c */ /* 0x000fe40001f45270 */
[----:B------:R-:W-:Y:S02]  /*17f0*/  CS2R R10, SRZ ;  /* 0x00000000000a7805 */ /* 0x000fe4000001ff00 */
[----:B------:R-:W-:Y:S01]  /*1800*/  PLOP3.LUT P1, PT, P1, PT, PT, 0x8, 0x80 ;  /* 0x000000000080781c */ /* 0x000fe20000f2e170 */
[----:B------:R-:W-:Y:S01]  /*1810*/  IMAD.MOV.U32 R9, RZ, RZ, RZ ;  /* 0x000000ffff097224 */ /* 0x000fe200078e00ff */
[----:B------:R-:W2:Y:S01]  /*1820*/  LDCU UR38, c[0x0][0x370] ;  /* 0x00006e00ff2677ac */ /* 0x000ea20008000800 */
[----:B------:R-:W-:Y:S01]  /*1830*/  IMAD.MOV.U32 R8, RZ, RZ, 0x1 ;  /* 0x00000001ff087424 */ /* 0x000fe200078e00ff */
[----:B------:R-:W3:Y:S01]  /*1840*/  LDCU.64 UR26, c[0x0][0x348] ;  /* 0x00006900ff1a77ac */ /* 0x000ee20008000a00 */
[----:B------:R-:W-:Y:S01]  /*1850*/  ULEA.HI UR42, UR22, UR44, URZ, 0x1b ;  /* 0x0000002c162a7291 */ /* 0x000fe2000f8fd8ff */
[----:B------:R-:W4:Y:S01]  /*1860*/  LDCU UR37, c[0x0][0x374] ;  /* 0x00006e80ff2577ac */ /* 0x000f220008000800 */
[----:B-1----:R-:W-:-:S02]  /*1870*/  UIADD3 UR5, UPT, UPT, UR6, 0x1f, URZ ;  /* 0x0000001f06057890 */ /* 0x002fc4000fffe0ff */
[----:B------:R-:W-:Y:S02]  /*1880*/  UIADD3 UR47, UPT, UPT, UR6, 0x3e, URZ ;  /* 0x0000003e062f7890 */ /* 0x000fe4000fffe0ff */
[----:B------:R-:W-:Y:S01]  /*1890*/  USHF.R.S32.HI UR4, URZ, 0x1f, UR5 ;  /* 0x0000001fff047899 */ /* 0x000fe20008011405 */
[----:B------:R-:W-:-:S03]  /*18a0*/  UMOV UR7, URZ ;  /* 0x000000ff00077c82 */ /* 0x000fc60008000000 */
[----:B------:R-:W-:Y:S02]  /*18b0*/  ULEA.HI UR4, UR4, UR5, URZ, 0x5 ;  /* 0x0000000504047291 */ /* 0x000fe4000f8f28ff */
[----:B------:R-:W-:Y:S02]  /*18c0*/  UIADD3 UR5, UPT, UPT, UR6, -0x1, URZ ;  /* 0xffffffff06057890 */ /* 0x000fe4000fffe0ff */
[----:B------:R-:W-:Y:S02]  /*18d0*/  USHF.R.S32.HI UR40, URZ, 0x5, UR4 ;  /* 0x00000005ff287899 */ /* 0x000fe40008011404 */
[----:B------:R-:W-:Y:S02]  /*18e0*/  UISETP.GE.U32.AND UP1, UPT, UR5, -0x3f, UPT ;  /* 0xffffffc10500788c */ /* 0x000fe4000bf26070 */
[----:B------:R-:W-:-:S04]  /*18f0*/  UISETP.LT.U32.AND UP0, UPT, UR40, 0x5, UPT ;  /* 0x000000052800788c */ /* 0x000fc8000bf01070 */
[----:B------:R-:W-:Y:S02]  /*1900*/  USEL UR39, UR40, 0x5, UP0 ;  /* 0x0000000528277887 */ /* 0x000fe40008000000 */
[----:B------:R-:W-:Y:S02]  /*1910*/  UISETP.NE.AND UP0, UPT, UR17, URZ, UPT ;  /* 0x000000ff1100728c */ /* 0x000fe4000bf05270 */
[----:B------:R-:W-:Y:S02]  /*1920*/  UIADD3 UR4, UPT, UPT, UR39, -0x1, URZ ;  /* 0xffffffff27047890 */ /* 0x000fe4000fffe0ff */
[----:B------:R-:W-:Y:S02]  /*1930*/  @UP1 UIADD3 UR4, UPT, UPT, UR39, URZ, URZ ;  /* 0x000000ff27041290 */ /* 0x000fe4000fffe0ff */
[----:B------:R-:W-:Y:S02]  /*1940*/  USEL UR23, UR46, 0x2, UP0 ;  /* 0x000000022e177887 */ /* 0x000fe40008000000 */
[----:B------:R-:W-:-:S02]  /*1950*/  UIADD3 UR43, UPT, UPT, UR40, -UR39, URZ ;  /* 0x80000027282b7290 */ /* 0x000fc4000fffe0ff */
[----:B------:R-:W-:Y:S02]  /*1960*/  UIADD3 UR25, UPT, UPT, UR4, 0x1, URZ ;  /* 0x0000000104197890 */ /* 0x000fe4000fffe0ff */
[----:B--234-:R-:W-:-:S12]  /*1970*/  UIADD3 UR41, UPT, UPT, -UR4, URZ, URZ ;  /* 0x000000ff04297290 */ /* 0x01cfd8000fffe1ff */
.L_x_42:
[----:B------:R-:W-:Y:S01]  /*1980*/  UISETP.NE.AND UP0, UPT, UR52, URZ, UPT ;  /* 0x000000ff3400728c */ /* 0x000fe2000bf05270 */
[----:B------:R-:W1:Y:S08]  /*1990*/  S2UR UR52, SR_CgaCtaId ;  /* 0x00000000003479c3 */ /* 0x000e700000008800 */
[----:B------:R-:W-:Y:S05]  /*19a0*/  BRA.U UP0, `(.L_x_23) ;  /* 0x0000000100347547 */ /* 0x000fea000b800000 */
[----:B------:R-:W2:Y:S01]  /*19b0*/  S2R R0, SR_CgaCtaId ;  /* 0x0000000000007919 */ /* 0x000ea20000008800 */
[----:B------:R-:W-:-:S04]  /*19c0*/  MOV R2, 0x400 ;  /* 0x0000040000027802 */ /* 0x000fc80000000f00 */
[----:B--2---:R-:W-:Y:S02]  /*19d0*/  LEA R0, R0, R2, 0x18 ;  /* 0x0000000200007211 */ /* 0x004fe400078ec0ff */
[----:B------:R-:W-:-:S03]  /*19e0*/  SHF.L.U32 R2, R8, 0x1f, RZ ;  /* 0x0000001f08027819 */ /* 0x000fc600000006ff */
[----:B------:R-:W-:-:S04]  /*19f0*/  IMAD R0, R9, 0x8, R0 ;  /* 0x0000000809007824 */ /* 0x000fc800078e0200 */
[----:B------:R-:W2:Y:S02]  /*1a00*/  SYNCS.PHASECHK.TRANS64.TRYWAIT P0, [R0+URZ+0xf0], R2 ;  /* 0x0000f002000075a7 */ /* 0x000ea400080011ff */
[----:B--2---:R-:W-:Y:S05]  /*1a10*/  @!P0 BRA `(.L_x_24) ;  /* 0x000000a400ec8947 */ /* 0x004fea0003800000 */
.L_x_184:
[----:B------:R-:W-:Y:S01]  /*1a20*/  VIADD R9, R9, 0x1 ;  /* 0x0000000109097836 */ /* 0x000fe20000000000 */
[----:B------:R2:W-:Y:S04]  /*1a30*/  SYNCS.ARRIVE.TRANS64.A1T0 RZ, [R0+URZ+0xe0], RZ ;  /* 0x0000e0ff00ff79a7 */ /* 0x0005e800081000ff */
[----:B------:R-:W-:-:S04]  /*1a40*/  ISETP.NE.AND P0, PT, R9, 0x2, PT ;  /* 0x000000020900780c */ /* 0x000fc80003f05270 */
[----:B------:R-:W-:Y:S02]  /*1a50*/  SEL R9, R9, RZ, P0 ;  /* 0x000000ff09097207 */ /* 0x000fe40000000000 */
[----:B--2---:R-:W-:-:S04]  /*1a60*/  SEL R0, RZ, 0x1, P0 ;  /* 0x00000001ff007807 */ /* 0x004fc80000000000 */
[----:B------:R-:W-:-:S07]  /*1a70*/  LOP3.LUT R8, R8, R0, RZ, 0x3c, !PT ;  /* 0x0000000008087212 */ /* 0x000fce00078e3cff */
.L_x_23:
[----:B------:R-:W-:Y:S01]  /*1a80*/  UMOV UR6, 0x400 ;  /* 0x0000040000067882 */ /* 0x000fe20000000000 */
[----:B------:R-:W-:Y:S01]  /*1a90*/  SHF.L.U32 R0, R12, 0x1f, RZ ;  /* 0x0000001f0c007819 */ /* 0x000fe200000006ff */
[----:B-1----:R-:W-:Y:S02]  /*1aa0*/  ULEA UR6, UR52, UR6, 0x18 ;  /* 0x0000000634067291 */ /* 0x002fe4000f8ec0ff */
[----:B------:R-:W-:Y:S02]  /*1ab0*/  UISETP.GE.U32.AND UP0, UPT, UR47, 0x3f, UPT ;  /* 0x0000003f2f00788c */ /* 0x000fe4000bf06070 */
[----:B------:R-:W-:Y:S02]  /*1ac0*/  ULEA UR4, UR7, UR6, 0x3 ;  /* 0x0000000607047291 */ /* 0x000fe4000f8e18ff */
[----:B------:R-:W-:Y:S01]  /*1ad0*/  ULEA UR11, UR20, UR44, 0x8 ;  /* 0x0000002c140b7291 */ /* 0x000fe2000f8e40ff */
[----:B------:R-:W-:-:S06]  /*1ae0*/  UMOV UR13, URZ ;  /* 0x000000ff000d7c82 */ /* 0x000fcc0008000000 */
[----:B------:R1:W2:Y:S01]  /*1af0*/  SYNCS.PHASECHK.TRANS64.TRYWAIT P0, [UR4+0x28], R0 ;  /* 0x00002800ff0075a7 */ /* 0x0002a20008001104 */
[----:B------:R-:W-:-:S04]  /*1b00*/  ULEA.HI UR4, UR16, UR16, URZ, 0x1 ;  /* 0x0000001010047291 */ /* 0x000fc8000f8f08ff */
[----:B------:R-:W-:-:S04]  /*1b10*/  USHF.L.U32 UR4, UR4, 0x7, URZ ;  /* 0x0000000704047899 */ /* 0x000fc800080006ff */
[----:B------:R-:W-:-:S04]  /*1b20*/  ULOP3.LUT UR35, UR4, 0xffffff00, URZ, 0xc0, !UPT ;  /* 0xffffff0004237892 */ /* 0x000fc8000f8ec0ff */
[----:B------:R-:W-:Y:S01]  /*1b30*/  UIADD3 UR35, UPT, UPT, UR42, UR35, URZ ;  /* 0x000000232a237290 */ /* 0x000fe2000fffe0ff */
[----:B------:R-:W-:Y:S11]  /*1b40*/  BRA.U !UP0, `(.L_x_25) ;  /* 0x0000000108c47547 */ /* 0x000ff6000b800000 */
[----:B------:R-:W-:Y:S01]  /*1b50*/  UMOV UR16, UR41 ;  /* 0x0000002900107c82 */ /* 0x000fe20008000000 */
[----:B------:R-:W-:Y:S01]  /*1b60*/  UMOV UR4, UR7 ;  /* 0x0000000700047c82 */ /* 0x000fe20008000000 */
[----:B------:R-:W-:-:S05]  /*1b70*/  UMOV UR34, URZ ;  /* 0x000000ff00227c82 */ /* 0x000fca0008000000 */
.L_x_31:
[----:B------:R-:W-:Y:S01]  /*1b80*/  ULEA UR33, UR4, UR6, 0x3 ;  /* 0x0000000604217291 */ /* 0x000fe2000f8e18ff */
[----:B------:R-:W-:Y:S01]  /*1b90*/  @P3 MOV R2, 0x10000 ;  /* 0x0001000000023802 */ /* 0x000fe20000000f00 */
[----:B--234-:R-:W-:Y:S10]  /*1ba0*/  @P0 BRA `(.L_x_26) ;  /* 0x00000000000c0947 */ /* 0x01cff40003800000 */
[----:B------:R-:W-:-:S04]  /*1bb0*/  SHF.L.U32 R3, R12, 0x1f, RZ ;  /* 0x0000001f0c037819 */ /* 0x000fc800000006ff */
[----:B------:R-:W2:Y:S02]  /*1bc0*/  SYNCS.PHASECHK.TRANS64.TRYWAIT P0, [UR33+0x28], R3 ;  /* 0x00002803ff0075a7 */ /* 0x000ea40008001121 */
[----:B--2---:R-:W-:Y:S05]  /*1bd0*/  @!P0 BRA `(.L_x_27) ;  /* 0x000000a400908947 */ /* 0x004fea0003800000 */
.L_x_26:
[----:B------:R2:W-:Y:S01]  /*1be0*/  @P3 SYNCS.ARRIVE.TRANS64 RZ, [UR33], R2 ;  /* 0x00000002ffff39a7 */ /* 0x0005e20008000021 */
[----:B------:R-:W-:Y:S02]  /*1bf0*/  ULOP3.LUT UR5, UR23, 0x2, URZ, 0xfc, !UPT ;  /* 0x0000000217057892 */ /* 0x000fe4000f8efcff */
[----:B------:R-:W-:Y:S02]  /*1c00*/  UIADD3 UR16, UPT, UPT, UR16, 0x1, URZ ;  /* 0x0000000110107890 */ /* 0x000fe4000fffe0ff */
[----:B------:R-:W-:Y:S02]  /*1c10*/  UISETP.NE.AND UP0, UPT, UR5, 0x2, UPT ;  /* 0x000000020500788c */ /* 0x000fe4000bf05270 */
[----:B------:R-:W-:-:S07]  /*1c20*/  UISETP.NE.AND UP2, UPT, UR16, 0x1, UPT ;  /* 0x000000011000788c */ /* 0x000fce000bf45270 */
[----:B------:R-:W-:Y:S05]  /*1c30*/  BRA.U UP0, `(.L_x_28) ;  /* 0x0000000100047547 */ /* 0x000fea000b800000 */
[----:B------:R-:W-:Y:S05]  /*1c40*/  BPT.TRAP 0x1 ;  /* 0x000000040000795c */ /* 0x000fea0000300000 */
.L_x_28:
[----:B------:R-:W-:Y:S04]  /*1c50*/  BSSY.RECONVERGENT B0, `(.L_x_29) ;  /* 0x0000003000007945 */ /* 0x000fe80003800200 */
[----:B------:R-:W-:Y:S05]  /*1c60*/  @!P2 BRA `(.L_x_30) ;  /* 0x000000000004a947 */ /* 0x000fea0003800000 */
[----:B------:R-:W-:Y:S05]  /*1c70*/  BPT.TRAP 0x1 ;  /* 0x000000040000795c */ /* 0x000fea0000300000 */
.L_x_30:
[----:B------:R-:W-:Y:S05]  /*1c80*/  BSYNC.RECONVERGENT B0 ;  /* 0x0000000000007941 */ /* 0x000fea0003800200 */
.L_x_29:
[----:B------:R-:W-:Y:S02]  /*1c90*/  UIADD3 UR5, UPT, UPT, UR4, 0x1, URZ ;  /* 0x0000000104057890 */ /* 0x000fe4000fffe0ff */
[----:B------:R-:W-:Y:S02]  /*1ca0*/  UIADD3 UR14, UP1, UPT, UR26, 0x80, URZ ;  /* 0x000000801a0e7890 */ /* 0x000fe4000ff3e0ff */
[----:B------:R-:W-:Y:S02]  /*1cb0*/  UISETP.NE.AND UP0, UPT, UR5, 0x5, UPT ;  /* 0x000000050500788c */ /* 0x000fe4000bf05270 */
[----:B------:R-:W-:Y:S02]  /*1cc0*/  ULOP3.LUT UR33, UR33, 0xfefffff8, URZ, 0xc0, !UPT ;  /* 0xfefffff821217892 */ /* 0x000fe4000f8ec0ff */
[----:B------:R-:W-:Y:S02]  /*1cd0*/  USEL UR8, URZ, 0x1, UP0 ;  /* 0x00000001ff087887 */ /* 0x000fe40008000000 */
[----:B------:R-:W-:-:S02]  /*1ce0*/  USEL UR7, UR5, URZ, UP0 ;  /* 0x000000ff05077287 */ /* 0x000fc40008000000 */
[----:B------:R-:W-:Y:S02]  /*1cf0*/  UIADD3.X UR15, UPT, UPT, URZ, UR27, URZ, UP1, !UPT ;  /* 0x0000001bff0f7290 */ /* 0x000fe40008ffe4ff */
[----:B------:R-:W-:Y:S01]  /*1d00*/  ULEA UR5, UR7, UR6, 0x3 ;  /* 0x0000000607057291 */ /* 0x000fe2000f8e18ff */
[----:B------:R-:W-:Y:S01]  /*1d10*/  LOP3.LUT R12, R12, UR8, RZ, 0x3c, !PT ;  /* 0x000000080c0c7c12 */ /* 0x000fe2000f8e3cff */
[----:B------:R-:W-:Y:S02]  /*1d20*/  USHF.L.U32 UR8, UR4, 0xe, URZ ;  /* 0x0000000e04087899 */ /* 0x000fe400080006ff */
[----:B------:R-:W-:Y:S01]  /*1d30*/  UIADD3 UR4, UP0, UPT, UR26, 0x180, URZ ;  /* 0x000001801a047890 */ /* 0x000fe2000ff1e0ff */
[----:B-1----:R-:W-:Y:S01]  /*1d40*/  SHF.L.U32 R0, R12, 0x1f, RZ ;  /* 0x0000001f0c007819 */ /* 0x002fe200000006ff */
[----:B------:R-:W-:Y:S02]  /*1d50*/  ULEA UR32, UR22, UR8, 0x2 ;  /* 0x0000000816207291 */ /* 0x000fe4000f8e10ff */
[----:B------:R-:W-:Y:S01]  /*1d60*/  UPRMT UR13, URZ, 0x5410, UR21 ;  /* 0x00005410ff0d7896 */ /* 0x000fe20008000015 */
[----:B------:R3:W4:Y:S01]  /*1d70*/  SYNCS.PHASECHK.TRANS64.TRYWAIT P0, [UR5+0x28], R0 ;  /* 0x00002800ff0075a7 */ /* 0x0007220008001105 */
[----:B------:R-:W-:-:S02]  /*1d80*/  UIADD3 UR32, UPT, UPT, UR6, 0x10800, UR32 ;  /* 0x0001080006207890 */ /* 0x000fc4000fffe020 */
[----:B------:R-:W-:Y:S02]  /*1d90*/  UIADD3 UR8, UPT, UPT, UR6, 0x24800, UR8 ;  /* 0x0002480006087890 */ /* 0x000fe4000fffe008 */
[----:B------:R-:W-:Y:S01]  /*1da0*/  UIADD3.X UR5, UPT, UPT, URZ, UR27, URZ, UP0, !UPT ;  /* 0x0000001bff057290 */ /* 0x000fe200087fe4ff */
[----:B------:R-:W-:Y:S01]  /*1db0*/  UMOV UR18, 0x0 ;  /* 0x0000000000127882 */ /* 0x000fe20000000000 */
[----:B------:R-:W-:Y:S01]  /*1dc0*/  UMOV UR19, 0x10000000 ;  /* 0x1000000000137882 */ /* 0x000fe20000000000 */
[----:B------:R-:W-:Y:S01]  /*1dd0*/  UMOV UR10, UR34 ;  /* 0x00000022000a7c82 */ /* 0x000fe20008000000 */
[----:B------:R-:W-:Y:S01]  /*1de0*/  UMOV UR12, UR36 ;  /* 0x00000024000c7c82 */ /* 0x000fe20008000000 */
[----:B------:R-:W-:Y:S01]  /*1df0*/  UMOV UR9, UR33 ;  /* 0x0000002100097c82 */ /* 0x000fe20008000000 */
[----:B------:R1:W-:Y:S03]  /*1e00*/  UTMALDG.3D.MULTICAST.2CTA [UR32], [UR14], UR13, desc[UR18] ;  /* 0x000012200e0073b4 */ /* 0x0003e6000821180d */
[----:B------:R2:W-:Y:S01]  /*1e10*/  UTMALDG.3D.2CTA [UR8], [UR4], desc[UR18] ;  /* 0x00001208040075b4 */ /* 0x0005e20008211000 */
[----:B-1----:R-:W-:Y:S01]  /*1e20*/  UIADD3 UR34, UPT, UPT, UR34, 0x20, URZ ;  /* 0x0000002022227890 */ /* 0x002fe2000fffe0ff */
[----:B------:R-:W-:Y:S01]  /*1e30*/  UMOV UR13, UR25 ;  /* 0x00000019000d7c82 */ /* 0x000fe20008000000 */
[----:B--2---:R-:W-:Y:S01]  /*1e40*/  UMOV UR4, UR7 ;  /* 0x0000000700047c82 */ /* 0x004fe20008000000 */
[----:B------:R-:W-:Y:S09]  /*1e50*/  BRA.U UP2, `(.L_x_31) ;  /* 0xfffffffd02487547 */ /* 0x000ff2000b83ffff */
.L_x_25:
[----:B------:R-:W-:Y:S01]  /*1e60*/  ULEA UR4, UR7, UR6, 0x3 ;  /* 0x0000000607047291 */ /* 0x000fe2000f8e18ff */
[----:B-1-3--:R-:W-:Y:S01]  /*1e70*/  SHF.L.U32 R0, R12, 0x1f, RZ ;  /* 0x0000001f0c007819 */ /* 0x00afe200000006ff */
[----:B------:R-:W-:Y:S01]  /*1e80*/  @!P1 SYNCS.ARRIVE.TRANS64.A1T0 RZ, [UR6+0x98], RZ ;  /* 0x000098ffffff99a7 */ /* 0x000fe20008100006 */
[----:B------:R-:W-:-:S06]  /*1e90*/  UISETP.GT.AND UP0, UPT, UR40, UR39, UPT ;  /* 0x000000272800728c */ /* 0x000fcc000bf04270 */
[----:B--2-4-:R1:W2:Y:S03]  /*1ea0*/  SYNCS.PHASECHK.TRANS64.TRYWAIT P0, [UR4+0x28], R0 ;  /* 0x00002800ff0075a7 */ /* 0x0142a60008001104 */
[----:B------:R-:W-:Y:S05]  /*1eb0*/  BRA.U !UP0, `(.L_x_32) ;  /* 0x0000000108c47547 */ /* 0x000fea000b800000 */
[----:B------:R-:W-:Y:S01]  /*1ec0*/  UIADD3 UR24, UPT, UPT, UR43, UR13, URZ ;  /* 0x0000000d2b187290 */ /* 0x000fe2000fffe0ff */
[----:B------:R-:W-:-:S11]  /*1ed0*/  UMOV UR4, UR7 ;  /* 0x0000000700047c82 */ /* 0x000fd60008000000 */
.L_x_38:
[----:B------:R-:W-:Y:S01]  /*1ee0*/  ULEA UR17, UR4, UR6, 0x3 ;  /* 0x0000000604117291 */ /* 0x000fe2000f8e18ff */
[----:B--2---:R-:W-:Y:S01]  /*1ef0*/  @P3 MOV R2, 0x10000 ;  /* 0x0001000000023802 */ /* 0x004fe20000000f00 */
[----:B--2-4-:R-:W-:Y:S10]  /*1f00*/  @P0 BRA `(.L_x_33) ;  /* 0x00000000000c0947 */ /* 0x014ff40003800000 */
[----:B------:R-:W-:-:S04]  /*1f10*/  SHF.L.U32 R3, R12, 0x1f, RZ ;  /* 0x0000001f0c037819 */ /* 0x000fc800000006ff */
[----:B------:R-:W2:Y:S02]  /*1f20*/  SYNCS.PHASECHK.TRANS64.TRYWAIT P0, [UR17+0x28], R3 ;  /* 0x00002803ff0075a7 */ /* 0x000ea40008001111 */
[----:B--2---:R-:W-:Y:S05]  /*1f30*/  @!P0 BRA `(.L_x_34) ;  /* 0x000000a000d08947 */ /* 0x004fea0003800000 */
.L_x_33:
[----:B------:R2:W-:Y:S01]  /*1f40*/  @P3 SYNCS.ARRIVE.TRANS64 RZ, [UR17], R2 ;  /* 0x00000002ffff39a7 */ /* 0x0005e20008000011 */
[----:B------:R-:W-:-:S04]  /*1f50*/  ULOP3.LUT UR5, UR23, 0x2, URZ, 0xfc, !UPT ;  /* 0x0000000217057892 */ /* 0x000fc8000f8efcff */
[----:B------:R-:W-:-:S09]  /*1f60*/  UISETP.NE.AND UP0, UPT, UR5, 0x2, UPT ;  /* 0x000000020500788c */ /* 0x000fd2000bf05270 */
[----:B------:R-:W-:Y:S05]  /*1f70*/  BRA.U UP0, `(.L_x_35) ;  /* 0x0000000100047547 */ /* 0x000fea000b800000 */
[----:B------:R-:W-:Y:S05]  /*1f80*/  BPT.TRAP 0x1 ;  /* 0x000000040000795c */ /* 0x000fea0000300000 */
.L_x_35:
[----:B------:R-:W-:Y:S04]  /*1f90*/  BSSY.RECONVERGENT B0, `(.L_x_36) ;  /* 0x0000003000007945 */ /* 0x000fe80003800200 */
[----:B------:R-:W-:Y:S05]  /*1fa0*/  @!P2 BRA `(.L_x_37) ;  /* 0x000000000004a947 */ /* 0x000fea0003800000 */
[----:B------:R-:W-:Y:S05]  /*1fb0*/  BPT.TRAP 0x1 ;  /* 0x000000040000795c */ /* 0x000fea0000300000 */
.L_x_37:
[----:B------:R-:W-:Y:S05]  /*1fc0*/  BSYNC.RECONVERGENT B0 ;  /* 0x0000000000007941 */ /* 0x000fea0003800200 */
.L_x_36:
[----:B------:R-:W-:Y:S02]  /*1fd0*/  UIADD3 UR5, UPT, UPT, UR4, 0x1, URZ ;  /* 0x0000000104057890 */ /* 0x000fe4000fffe0ff */
[----:B------:R-:W-:Y:S02]  /*1fe0*/  USHF.L.U32 UR18, UR13, 0x5, URZ ;  /* 0x000000050d127899 */ /* 0x000fe400080006ff */
[----:B------:R-:W-:Y:S02]  /*1ff0*/  UISETP.NE.AND UP0, UPT, UR5, 0x5, UPT ;  /* 0x000000050500788c */ /* 0x000fe4000bf05270 */
[----:B------:R-:W-:Y:S02]  /*2000*/  ULOP3.LUT UR17, UR17, 0xfefffff8, URZ, 0xc0, !UPT ;  /* 0xfefffff811117892 */ /* 0x000fe4000f8ec0ff */
[----:B------:R-:W-:Y:S02]  /*2010*/  USEL UR8, URZ, 0x1, UP0 ;  /* 0x00000001ff087887 */ /* 0x000fe40008000000 */
[----:B------:R-:W-:-:S02]  /*2020*/  USEL UR7, UR5, URZ, UP0 ;  /* 0x000000ff05077287 */ /* 0x000fc40008000000 */
[----:B------:R-:W-:Y:S02]  /*2030*/  UIADD3 UR14, UP0, UPT, UR26, 0x180, URZ ;  /* 0x000001801a0e7890 */ /* 0x000fe4000ff1e0ff */
        /* <DEDUP_REMOVED lines=9> */
[----:B------:R-:W-:Y:S02]  /*20d0*/  UIADD3.X UR5, UPT, UPT, URZ, UR27, URZ, UP1, !UPT ;  /* 0x0000001bff057290 */ /* 0x000fe40008ffe4ff */
[----:B------:R-:W-:Y:S02]  /*20e0*/  UIADD3 UR8, UPT, UPT, UR6, 0x24800, UR8 ;  /* 0x0002480006087890 */ /* 0x000fe4000fffe008 */
[----:B------:R-:W-:Y:S01]  /*20f0*/  UIADD3.X UR15, UPT, UPT, URZ, UR27, URZ, UP0, !UPT ;  /* 0x0000001bff0f7290 */ /* 0x000fe200087fe4ff */
[----:B------:R-:W-:Y:S01]  /*2100*/  UMOV UR28, 0x0 ;  /* 0x00000000001c7882 */ /* 0x000fe20000000000 */
[----:B------:R-:W-:Y:S01]  /*2110*/  UMOV UR29, 0x10000000 ;  /* 0x10000000001d7882 */ /* 0x000fe20000000000 */
[----:B------:R-:W-:Y:S01]  /*2120*/  UMOV UR19, UR35 ;  /* 0x0000002300137c82 */ /* 0x000fe20008000000 */
[----:B------:R-:W-:Y:S01]  /*2130*/  UMOV UR20, UR36 ;  /* 0x0000002400147c82 */ /* 0x000fe20008000000 */
[----:B------:R-:W-:Y:S01]  /*2140*/  UMOV UR12, UR36 ;  /* 0x00000024000c7c82 */ /* 0x000fe20008000000 */
[----:B------:R1:W-:Y:S01]  /*2150*/  UTMALDG.3D.MULTICAST.2CTA [UR16], [UR4], UR10, desc[UR28] ;  /* 0x00001c10040073b4 */ /* 0x0003e2000821180a */
[----:B------:R-:W-:Y:S01]  /*2160*/  UMOV UR9, UR17 ;  /* 0x0000001100097c82 */ /* 0x000fe20008000000 */
[----:B------:R-:W-:-:S04]  /*2170*/  UIADD3 UR13, UPT, UPT, UR13, 0x1, URZ ;  /* 0x000000010d0d7890 */ /* 0x000fc8000fffe0ff */
[----:B------:R-:W-:Y:S01]  /*2180*/  UISETP.NE.AND UP0, UPT, UR13, UR24, UPT ;  /* 0x000000180d00728c */ /* 0x000fe2000bf05270 */
[----:B-1----:R-:W-:Y:S01]  /*2190*/  UMOV UR10, UR18 ;  /* 0x00000012000a7c82 */ /* 0x002fe20008000000 */
[----:B------:R-:W-:Y:S01]  /*21a0*/  UMOV UR4, UR7 ;  /* 0x0000000700047c82 */ /* 0x000fe20008000000 */
[----:B------:R3:W-:Y:S06]  /*21b0*/  UTMALDG.3D.2CTA [UR8], [UR14], desc[UR28] ;  /* 0x00001c080e0075b4 */ /* 0x0007ec0008211000 */
[----:B---3--:R-:W-:Y:S05]  /*21c0*/  BRA.U UP0, `(.L_x_38) ;  /* 0xfffffffd00447547 */ /* 0x008fea000b83ffff */
.L_x_32:
[C---:B------:R-:W-:Y:S01]  /*21d0*/  LEA R3, R11.reuse, UR6, 0x3 ;  /* 0x000000060b037c11 */ /* 0x040fe2000f8e18ff */
[----:B------:R-:W-:Y:S01]  /*21e0*/  NOP ;  /* 0x0000000000007918 */ /* 0x000fe20000000000 */
[----:B-1----:R-:W-:Y:S02]  /*21f0*/  SHF.L.U32 R0, R10, 0x1f, RZ ;  /* 0x0000001f0a007819 */ /* 0x002fe400000006ff */
[----:B------:R-:W-:Y:S02]  /*2200*/  LEA R4, R11, UR6, 0x4 ;  /* 0x000000060b047c11 */ /* 0x000fe4000f8e20ff */
[----:B--2-4-:R-:W1:Y:S02]  /*2210*/  SYNCS.PHASECHK.TRANS64.TRYWAIT P0, [R3+URZ+0xa0], R0 ;  /* 0x0000a000030075a7 */ /* 0x014e6400080011ff */
[----:B-1----:R-:W-:Y:S05]  /*2220*/  @!P0 BRA `(.L_x_39) ;  /* 0x000000a0002c8947 */ /* 0x002fea0003800000 */
.L_x_187:
[----:B------:R-:W2:Y:S01]  /*2230*/  LDS.128 R4, [R4+0x110] ;  /* 0x0001100004047984 */ /* 0x000ea20000000c00 */
[----:B------:R-:W-:Y:S01]  /*2240*/  UISETP.GE.AND UP0, UPT, UR45, 0x1, UPT ;  /* 0x000000012d00788c */ /* 0x000fe2000bf06270 */
[----:B------:R-:W-:Y:S01]  /*2250*/  @!PT LDS RZ, [RZ] ;  /* 0x00000000fffff984 */ /* 0x000fe20000000800 */
[----:B------:R-:W-:Y:S01]  /*2260*/  @!PT LDS RZ, [RZ] ;  /* 0x00000000fffff984 */ /* 0x000fe20000000800 */
[----:B------:R-:W-:Y:S01]  /*2270*/  @!PT LDS RZ, [RZ] ;  /* 0x00000000fffff984 */ /* 0x000fe20000000800 */
[----:B------:R-:W-:Y:S01]  /*2280*/  @!PT LDS RZ, [RZ] ;  /* 0x00000000fffff984 */ /* 0x000fe20000000800 */
[----:B------:R3:W-:Y:S06]  /*2290*/  MEMBAR.ALL.CTA ;  /* 0x0000000000007992 */ /* 0x0007ec0000008000 */
[----:B---3--:R-:W3:Y:S01]  /*22a0*/  FENCE.VIEW.ASYNC.S ;  /* 0x00000000000073c6 */ /* 0x008ee20000000000 */
[----:B--2---:R-:W-:-:S13]  /*22b0*/  LOP3.LUT P0, RZ, R6, 0x1, RZ, 0xc0, !PT ;  /* 0x0000000106ff7812 */ /* 0x004fda000780c0ff */
[----:B---3--:R-:W-:Y:S01]  /*22c0*/  VOTEU.ANY UP1, P0 ;  /* 0x0000000000ff7886 */ /* 0x008fe20000020100 */
[----:B------:R-:W-:-:S13]  /*22d0*/  PLOP3.LUT P0, PT, PT, PT, UP1, 0x80, 0x8 ;  /* 0x000000000008781c */ /* 0x000fda0003f0f018 */
[----:B-1----:R-:W-:Y:S02]  /*22e0*/  @P0 LOP3.LUT R0, R5, 0xffff, RZ, 0xc0, !PT ;  /* 0x0000ffff05000812 */ /* 0x002fe400078ec0ff */
[----:B------:R-:W-:Y:S02]  /*22f0*/  @P0 MOV R2, R4 ;  /* 0x0000000400020202 */ /* 0x000fe40000000f00 */
[----:B------:R-:W-:Y:S01]  /*2300*/  @P0 R2UR UR5, R0 ;  /* 0x00000000000502ca */ /* 0x000fe200000e0000 */
[----:B------:R-:W-:Y:S01]  /*2310*/  VIADD R0, R3, 0xb0 ;  /* 0x000000b003007836 */ /* 0x000fe20000000000 */
[----:B------:R-:W-:Y:S02]  /*2320*/  @P0 SHF.R.U32.HI R4, RZ, 0x10, R5 ;  /* 0x00000010ff040819 */ /* 0x000fe40000011605 */
[----:B------:R-:W-:Y:S02]  /*2330*/  @P0 R2UR UR8, R2 ;  /* 0x00000000020802ca */ /* 0x000fe400000e0000 */
[----:B------:R-:W-:-:S02]  /*2340*/  PRMT R0, RZ, 0x654, R0 ;  /* 0x00000654ff007816 */ /* 0x000fc40000000000 */
[----:B------:R-:W-:Y:S02]  /*2350*/  @P0 R2UR UR4, R4 ;  /* 0x00000000040402ca */ /* 0x000fe400000e0000 */
[----:B------:R1:W-:Y:S03]  /*2360*/  SYNCS.ARRIVE.TRANS64.RED.A1T0 RZ, [R0+URZ], RZ ;  /* 0x000000ff00ff79a7 */ /* 0x0003e600081004ff */
[----:B------:R-:W-:-:S04]  /*2370*/  @UP1 UMOV UR30, UR5 ;  /* 0x00000005001e1c82 */ /* 0x000fc80008000000 */
[----:B------:R-:W-:-:S04]  /*2380*/  @UP1 UMOV UR31, UR8 ;  /* 0x00000008001f1c82 */ /* 0x000fc80008000000 */
[----:B------:R-:W-:Y:S01]  /*2390*/  @UP1 UMOV UR36, UR4 ;  /* 0x0000000400241c82 */ /* 0x000fe20008000000 */
[----:B------:R-:W-:Y:S05]  /*23a0*/  BRA.U !UP0, `(.L_x_40) ;  /* 0x0000000108d47547 */ /* 0x000fea000b800000 */
[----:B------:R-:W2:Y:S01]  /*23b0*/  LDCU.128 UR12, c[0x0][0xb10] ;  /* 0x00016200ff0c77ac */ /* 0x000ea20008000c00 */
[----:B------:R-:W3:Y:S01]  /*23c0*/  LDCU UR24, c[0x0][0xb20] ;  /* 0x00016400ff1877ac */ /* 0x000ee20008000800 */
[----:B------:R-:W4:Y:S01]  /*23d0*/  LDCU UR20, c[0x0][0xb0c] ;  /* 0x00016180ff1477ac */ /* 0x000f220008000800 */
[----:B------:R-:W1:Y:S01]  /*23e0*/  LDCU.64 UR10, c[0x0][0xb28] ;  /* 0x00016500ff0a77ac */ /* 0x000e620008000a00 */
[----:B------:R-:W-:Y:S02]  /*23f0*/  UISETP.NE.AND UP3, UPT, UR45, 0x1, UPT ;  /* 0x000000012d00788c */ /* 0x000fe4000bf65270 */
[----:B--2---:R-:W-:Y:S02]  /*2400*/  UIMAD.WIDE.U32 UR8, UR37, UR15, URZ ;  /* 0x0000000f250872a5 */ /* 0x004fe4000f8e00ff */
[----:B------:R-:W-:Y:S02]  /*2410*/  UIMAD.WIDE.U32 UR4, UR38, UR12, URZ ;  /* 0x0000000c260472a5 */ /* 0x000fe4000f8e00ff */
[----:B------:R-:W-:-:S02]  /*2420*/  UISETP.NE.AND UP0, UPT, UR14, 0x1, UPT ;  /* 0x000000010e00788c */ /* 0x000fc4000bf05270 */
[----:B------:R-:W-:Y:S01]  /*2430*/  UIMAD.WIDE.U32 UR28, UR30, UR15, URZ ;  /* 0x0000000f1e1c72a5 */ /* 0x000fe2000f8e00ff */
[----:B------:R-:W-:Y:S02]  /*2440*/  UMOV UR8, UR9 ;  /* 0x0000000900087c82 */ /* 0x000fe40008000000 */
[----:B------:R-:W-:Y:S01]  /*2450*/  UMOV UR4, UR5 ;  /* 0x0000000500047c82 */ /* 0x000fe20008000000 */
[----:B---3--:R-:W-:Y:S02]  /*2460*/  USHF.R.U32.HI UR8, URZ, UR24, UR8 ;  /* 0x00000018ff087299 */ /* 0x008fe40008011608 */
[----:B----4-:R-:W-:Y:S02]  /*2470*/  UISETP.NE.AND UP2, UPT, UR20, 0x1, UPT ;  /* 0x000000011400788c */ /* 0x010fe4000bf45270 */
[----:B------:R-:W-:Y:S02]  /*2480*/  USHF.R.U32.HI UR4, URZ, UR13, UR4 ;  /* 0x0000000dff047299 */ /* 0x000fe40008011604 */
[----:B------:R-:W-:-:S02]  /*2490*/  USEL UR5, UR37, UR8, !UP0 ;  /* 0x0000000825057287 */ /* 0x000fc4000c000000 */
[----:B------:R-:W-:Y:S02]  /*24a0*/  USEL UR8, UR38, UR4, !UP2 ;  /* 0x0000000426087287 */ /* 0x000fe4000d000000 */
[----:B-1----:R-:W-:Y:S01]  /*24b0*/  UIMAD.WIDE.U32 UR16, UR5, UR10, URZ ;  /* 0x0000000a051072a5 */ /* 0x002fe2000f8e00ff */
[----:B------:R-:W-:Y:S01]  /*24c0*/  UMOV UR4, UR29 ;  /* 0x0000001d00047c82 */ /* 0x000fe20008000000 */
[----:B------:R-:W-:Y:S02]  /*24d0*/  UIMAD.WIDE.U32 UR18, UR31, UR12, URZ ;  /* 0x0000000c1f1272a5 */ /* 0x000fe4000f8e00ff */
[----:B------:R-:W-:-:S03]  /*24e0*/  UIMAD.WIDE.U32 UR28, UR8, UR10, URZ ;  /* 0x0000000a081c72a5 */ /* 0x000fc6000f8e00ff */
[----:B------:R-:W-:Y:S01]  /*24f0*/  UMOV UR16, UR17 ;  /* 0x0000001100107c82 */ /* 0x000fe20008000000 */
[----:B------:R-:W-:Y:S02]  /*2500*/  USHF.R.U32.HI UR4, URZ, UR24, UR4 ;  /* 0x00000018ff047299 */ /* 0x000fe40008011604 */
[----:B------:R-:W-:Y:S01]  /*2510*/  @UP3 USHF.R.U32.HI UR5, URZ, UR11, UR16 ;  /* 0x0000000bff053299 */ /* 0x000fe20008011610 */
[----:B------:R-:W-:Y:S01]  /*2520*/  UMOV UR18, UR19 ;  /* 0x0000001300127c82 */ /* 0x000fe20008000000 */
[----:B------:R-:W-:Y:S01]  /*2530*/  UMOV UR28, UR29 ;  /* 0x0000001d001c7c82 */ /* 0x000fe20008000000 */
[----:B------:R-:W-:Y:S02]  /*2540*/  USHF.R.U32.HI UR13, URZ, UR13, UR18 ;  /* 0x0000000dff0d7299 */ /* 0x000fe40008011612 */
[----:B------:R-:W-:Y:S02]  /*2550*/  USEL UR4, UR30, UR4, !UP0 ;  /* 0x000000041e047287 */ /* 0x000fe4000c000000 */
[----:B------:R-:W-:-:S02]  /*2560*/  @UP3 USHF.R.U32.HI UR8, URZ, UR11, UR28 ;  /* 0x0000000bff083299 */ /* 0x000fc4000801161c */
[----:B------:R-:W-:Y:S02]  /*2570*/  UIMAD UR9, UR45, UR5, URZ ;  /* 0x000000052d0972a4 */ /* 0x000fe4000f8e02ff */
[----:B------:R-:W-:Y:S02]  /*2580*/  USEL UR5, UR31, UR13, !UP2 ;  /* 0x0000000d1f057287 */ /* 0x000fe4000d000000 */
[----:B------:R-:W-:Y:S02]  /*2590*/  UIMAD UR12, UR45, UR8, URZ ;  /* 0x000000082d0c72a4 */ /* 0x000fe4000f8e02ff */
[----:B------:R-:W-:Y:S02]  /*25a0*/  UISETP.GE.AND UP0, UPT, UR4, UR9, UPT ;  /* 0x000000090400728c */ /* 0x000fe4000bf06270 */
[----:B------:R-:W-:Y:S02]  /*25b0*/  UIMAD.WIDE.U32 UR16, UR4, UR10, URZ ;  /* 0x0000000a041072a5 */ /* 0x000fe4000f8e00ff */
[----:B------:R-:W-:-:S02]  /*25c0*/  UISETP.GE.OR UP0, UPT, UR5, UR12, UP0 ;  /* 0x0000000c0500728c */ /* 0x000fc40008706670 */
        /* <DEDUP_REMOVED lines=19> */
.L_x_40:
[----:B------:R-:W2:Y:S02]  /*2700*/  LDCU UR4, c[0x0][0xb30] ;  /* 0x00016600ff0477ac */ /* 0x000ea40008000800 */
[----:B--2---:R-:W-:-:S09]  /*2710*/  UISETP.NE.AND UP0, UPT, UR4, 0x1, UPT ;  /* 0x000000010400788c */ /* 0x004fd2000bf05270 */
[----:B------:R-:W-:Y:S05]  /*2720*/  BRA.U UP0, `(.L_x_41) ;  /* 0x0000000100447547 */ /* 0x000fea000b800000 */
[----:B------:R-:W2:Y:S01]  /*2730*/  LDCU.128 UR12, c[0x0][0xb10] ;  /* 0x00016200ff0c77ac */ /* 0x000ea20008000c00 */
[----:B------:R-:W3:Y:S01]  /*2740*/  LDCU UR10, c[0x0][0xb0c] ;  /* 0x00016180ff0a77ac */ /* 0x000ee20008000800 */
[----:B------:R-:W4:Y:S01]  /*2750*/  LDCU UR11, c[0x0][0xb20] ;  /* 0x00016400ff0b77ac */ /* 0x000f220008000800 */
[----:B--2---:R-:W-:Y:S02]  /*2760*/  UIMAD.WIDE.U32 UR8, UR31, UR12, URZ ;  /* 0x0000000c1f0872a5 */ /* 0x004fe4000f8e00ff */
[----:B------:R-:W-:Y:S02]  /*2770*/  UIMAD.WIDE.U32 UR4, UR30, UR15, URZ ;  /* 0x0000000f1e0472a5 */ /* 0x000fe4000f8e00ff */
[----:B---3--:R-:W-:Y:S02]  /*2780*/  UISETP.NE.AND UP2, UPT, UR10, 0x1, UPT ;  /* 0x000000010a00788c */ /* 0x008fe4000bf45270 */
[----:B------:R-:W-:Y:S01]  /*2790*/  UISETP.NE.AND UP0, UPT, UR14, 0x1, UPT ;  /* 0x000000010e00788c */ /* 0x000fe2000bf05270 */
[----:B------:R-:W-:-:S02]  /*27a0*/  UMOV UR8, UR9 ;  /* 0x0000000900087c82 */ /* 0x000fc40008000000 */
[----:B------:R-:W-:Y:S01]  /*27b0*/  UMOV UR4, UR5 ;  /* 0x0000000500047c82 */ /* 0x000fe20008000000 */
[----:B------:R-:W-:Y:S02]  /*27c0*/  USHF.R.U32.HI UR13, URZ, UR13, UR8 ;  /* 0x0000000dff0d7299 */ /* 0x000fe40008011608 */
[----:B----4-:R-:W-:Y:S02]  /*27d0*/  USHF.R.U32.HI UR4, URZ, UR11, UR4 ;  /* 0x0000000bff047299 */ /* 0x010fe40008011604 */
[----:B------:R-:W-:Y:S02]  /*27e0*/  USEL UR5, UR31, UR13, !UP2 ;  /* 0x0000000d1f057287 */ /* 0x000fe4000d000000 */
[----:B------:R-:W-:-:S04]  /*27f0*/  USEL UR4, UR30, UR4, !UP0 ;  /* 0x000000041e047287 */ /* 0x000fc8000c000000 */
[----:B------:R-:W-:Y:S02]  /*2800*/  UIADD3 UR8, UPT, UPT, UR5, -UR4, URZ ;  /* 0x8000000405087290 */ /* 0x000fe4000fffe0ff */
[----:B------:R-:W-:Y:S02]  /*2810*/  UIADD3 UR4, UPT, UPT, -UR5, UR4, URZ ;  /* 0x0000000405047290 */ /* 0x000fe4000fffe1ff */
[----:B------:R-:W-:Y:S02]  /*2820*/  UIMAD UR30, UR8, UR14, UR30 ;  /* 0x0000000e081e72a4 */ /* 0x000fe4000f8e021e */
[----:B------:R-:W-:-:S12]  /*2830*/  UIMAD UR31, UR4, UR10, UR31 ;  /* 0x0000000a041f72a4 */ /* 0x000fd8000f8e021f */
.L_x_41:
[----:B------:R-:W-:Y:S01]  /*2840*/  VIADD R11, R11, 0x1 ;  /* 0x000000010b0b7836 */ /* 0x000fe20000000000 */
[----:B------:R-:W-:Y:S02]  /*2850*/  R2UR UR5, R86 ;  /* 0x00000000560572ca */ /* 0x000fe400000e0000 */
[----:B------:R-:W-:Y:S02]  /*2860*/  R2UR UR4, R85 ;  /* 0x00000000550472ca */ /* 0x000fe400000e0000 */
[C---:B------:R-:W-:Y:S02]  /*2870*/  ISETP.NE.AND P0, PT, R11.reuse, 0x2, PT ;  /* 0x000000020b00780c */ /* 0x040fe40003f05270 */
[----:B------:R-:W-:Y:S02]  /*2880*/  PLOP3.LUT P1, PT, PT, PT, PT, 0x80, 0x8 ;  /* 0x000000000008781c */ /* 0x000fe40003f2f070 */
[----:B-1----:R-:W-:Y:S02]  /*2890*/  SEL R0, RZ, 0x1, P0 ;  /* 0x00000001ff007807 */ /* 0x002fe40000000000 */
[----:B------:R-:W-:-:S02]  /*28a0*/  SEL R11, R11, RZ, P0 ;  /* 0x000000ff0b0b7207 */ /* 0x000fc40000000000 */
[----:B------:R-:W-:Y:S01]  /*28b0*/  LOP3.LUT R10, R10, R0, RZ, 0x3c, !PT ;  /* 0x000000000a0a7212 */ /* 0x000fe200078e3cff */
[----:B------:R-:W-:Y:S02]  /*28c0*/  UIADD3 UR16, UPT, UPT, UR31, UR5, URZ ;  /* 0x000000051f107290 */ /* 0x000fe4000fffe0ff */
[----:B------:R-:W-:Y:S01]  /*28d0*/  UIADD3 UR20, UPT, UPT, UR30, UR4, URZ ;  /* 0x000000041e147290 */ /* 0x000fe2000fffe0ff */
[----:B------:R-:W-:Y:S11]  /*28e0*/  BRA.U UP1, `(.L_x_42) ;  /* 0xfffffff101247547 */ /* 0x000ff6000b83ffff */
[----:B------:R-:W-:Y:S01]  /*28f0*/  UIADD3 UR8, UPT, UPT, UR6, 0x28, URZ ;  /* 0x0000002806087890 */ /* 0x000fe2000fffe0ff */
[----:B------:R-:W-:-:S03]  /*2900*/  SHF.L.U32 R2, R12, 0x1f, RZ ;  /* 0x0000001f0c027819 */ /* 0x000fc600000006ff */
[----:B------:R-:W-:-:S09]  /*2910*/  ULEA UR4, UR7, UR8, 0x3 ;  /* 0x0000000807047291 */ /* 0x000fd2000f8e18ff */
[----:B------:R-:W1:Y:S02]  /*2920*/  SYNCS.PHASECHK.TRANS64.TRYWAIT P0, [UR4], R2 ;  /* 0x00000002ff0075a7 */ /* 0x000e640008001104 */
[----:B-1----:R-:W-:Y:S05]  /*2930*/  @!P0 BRA `(.L_x_43) ;  /* 0x00000098007c8947 */ /* 0x002fea0003800000 */
.L_x_189:
[----:B------:R-:W-:-:S04]  /*2940*/  UIADD3 UR4, UPT, UPT, UR7, 0x1, URZ ;  /* 0x0000000107047890 */ /* 0x000fc8000fffe0ff */
[----:B------:R-:W-:-:S04]  /*2950*/  UISETP.NE.AND UP0, UPT, UR4, 0x5, UPT ;  /* 0x000000050400788c */ /* 0x000fc8000bf05270 */
[----:B------:R-:W-:Y:S02]  /*2960*/  USEL UR6, URZ, 0x1, UP0 ;  /* 0x00000001ff067887 */ /* 0x000fe40008000000 */
[----:B------:R-:W-:-:S04]  /*2970*/  USEL UR4, UR4, URZ, UP0 ;  /* 0x000000ff04047287 */ /* 0x000fc80008000000 */
[----:B------:R-:W-:Y:S01]  /*2980*/  ULEA UR5, UR4, UR8, 0x3 ;  /* 0x0000000804057291 */ /* 0x000fe2000f8e18ff */
[----:B-1----:R-:W-:-:S04]  /*2990*/  LOP3.LUT R2, R12, UR6, RZ, 0x3c, !PT ;  /* 0x000000060c027c12 */ /* 0x002fc8000f8e3cff */
[----:B------:R-:W-:-:S04]  /*29a0*/  SHF.L.U32 R3, R2, 0x1f, RZ ;  /* 0x0000001f02037819 */ /* 0x000fc800000006ff */
[----:B------:R-:W1:Y:S02]  /*29b0*/  SYNCS.PHASECHK.TRANS64.TRYWAIT P0, [UR5], R3 ;  /* 0x00000003ff0075a7 */ /* 0x000e640008001105 */
[----:B-1----:R-:W-:Y:S05]  /*29c0*/  @!P0 BRA `(.L_x_44) ;  /* 0x0000009800708947 */ /* 0x002fea0003800000 */
.L_x_191:
[----:B------:R-:W-:-:S04]  /*29d0*/  UIADD3 UR4, UPT, UPT, UR4, 0x1, URZ ;  /* 0x0000000104047890 */ /* 0x000fc8000fffe0ff */
[----:B------:R-:W-:-:S04]  /*29e0*/  UISETP.NE.AND UP0, UPT, UR4, 0x5, UPT ;  /* 0x000000050400788c */ /* 0x000fc8000bf05270 */
[----:B------:R-:W-:Y:S02]  /*29f0*/  USEL UR6, URZ, 0x1, UP0 ;  /* 0x00000001ff067887 */ /* 0x000fe40008000000 */
[----:B------:R-:W-:-:S04]  /*2a00*/  USEL UR4, UR4, URZ, UP0 ;  /* 0x000000ff04047287 */ /* 0x000fc80008000000 */
[----:B------:R-:W-:Y:S01]  /*2a10*/  ULEA UR5, UR4, UR8, 0x3 ;  /* 0x0000000804057291 */ /* 0x000fe2000f8e18ff */
[----:B------:R-:W-:-:S04]  /*2a20*/  LOP3.LUT R2, R2, UR6, RZ, 0x3c, !PT ;  /* 0x0000000602027c12 */ /* 0x000fc8000f8e3cff */
[----:B-1----:R-:W-:-:S04]  /*2a30*/  SHF.L.U32 R3, R2, 0x1f, RZ ;  /* 0x0000001f02037819 */ /* 0x002fc800000006ff */
[----:B------:R-:W1:Y:S02]  /*2a40*/  SYNCS.PHASECHK.TRANS64.TRYWAIT P0, [UR5], R3 ;  /* 0x00000003ff0075a7 */ /* 0x000e640008001105 */
[----:B-1----:R-:W-:Y:S05]  /*2a50*/  @!P0 BRA `(.L_x_45) ;  /* 0x0000009800648947 */ /* 0x002fea0003800000 */
.L_x_193:
        /* <DEDUP_REMOVED lines=9> */
.L_x_195:
[----:B------:R-:W-:-:S04]  /*2af0*/  UIADD3 UR4, UPT, UPT, UR4, 0x1, URZ ;  /* 0x0000000104047890 */ /* 0x000fc8000fffe0ff */
[----:B------:R-:W-:-:S04]  /*2b00*/  UISETP.NE.AND UP0, UPT, UR4, 0x5, UPT ;  /* 0x000000050400788c */ /* 0x000fc8000bf05270 */
[----:B------:R-:W-:Y:S02]  /*2b10*/  USEL UR5, URZ, 0x1, UP0 ;  /* 0x00000001ff057887 */ /* 0x000fe40008000000 */
[----:B------:R-:W-:-:S04]  /*2b20*/  USEL UR4, UR4, URZ, UP0 ;  /* 0x000000ff04047287 */ /* 0x000fc80008000000 */
[----:B------:R-:W-:Y:S01]  /*2b30*/  ULEA UR4, UR4, UR8, 0x3 ;  /* 0x0000000804047291 */ /* 0x000fe2000f8e18ff */
[----:B------:R-:W-:-:S04]  /*2b40*/  LOP3.LUT R2, R2, UR5, RZ, 0x3c, !PT ;  /* 0x0000000502027c12 */ /* 0x000fc8000f8e3cff */
[----:B------:R-:W-:Y:S01]  /*2b50*/  SHF.L.U32 R2, R2, 0x1f, RZ ;  /* 0x0000001f02027819 */ /* 0x000fe200000006ff */
[----:B-1----:R-:W-:-:S07]  /*2b60*/  IMAD.U32 R0, RZ, RZ, UR4 ;  /* 0x00000004ff007e24 */ /* 0x002fce000f8e00ff */
.L_x_47:
[----:B-1----:R1:W2:Y:S02]  /*2b70*/  SYNCS.PHASECHK.TRANS64.TRYWAIT P0, [R0+URZ], R2 ;  /* 0x00000002000075a7 */ /* 0x0022a400080011ff */
[----:B--2---:R-:W-:Y:S05]  /*2b80*/  @!P0 NANOSLEEP.SYNCS 0x989680 ;  /* 0x009896800000895d */ /* 0x004fea0003900000 */
[----:B------:R-:W2:Y:S02]  /*2b90*/  @!P0 SYNCS.PHASECHK.TRANS64 P0, [R0+URZ], R2 ;  /* 0x00000002000085a7 */ /* 0x000ea400080010ff */
[----:B--2---:R-:W-:Y:S05]  /*2ba0*/  @P0 EXIT ;  /* 0x000000000000094d */ /* 0x004fea0003800000 */
[----:B------:R-:W-:Y:S05]  /*2bb0*/  BRA `(.L_x_47) ;  /* 0xfffffffc00ec7947 */ /* 0x000fea000383ffff */
.L_x_22:
[----:B------:R-:W-:-:S04]  /*2bc0*/  UISETP.NE.AND UP0, UPT, UR52, URZ, UPT ;  /* 0x000000ff3400728c */ /* 0x000fc8000bf05270 */
[----:B------:R-:W-:-:S09]  /*2bd0*/  UISETP.NE.OR UP0, UPT, UR17, 0x1, UP0 ;  /* 0x000000011100788c */ /* 0x000fd20008705670 */
[----:B------:R-:W-:Y:S05]  /*2be0*/  BRA.U UP0, `(.L_x_48) ;  /* 0x0000000500487547 */ /* 0x000fea000b800000 */
[----:B------:R-:W-:Y:S01]  /*2bf0*/  ISETP.GE.U32.AND P2, PT, R3, 0x4, PT ;  /* 0x000000040300780c */ /* 0x000fe20003f46070 */
[----:B------:R-:W-:Y:S01]  /*2c00*/  IMAD.MOV.U32 R12, RZ, RZ, 0x1 ;  /* 0x00000001ff0c7424 */ /* 0x000fe200078e00ff */
[----:B------:R-:W-:Y:S02]  /*2c10*/  CS2R R10, SRZ ;  /* 0x00000000000a7805 */ /* 0x000fe4000001ff00 */
[----:B------:R-:W-:Y:S01]  /*2c20*/  CS2R R8, SRZ ;  /* 0x0000000000087805 */ /* 0x000fe2000001ff00 */
[----:B------:R-:W-:Y:S01]  /*2c30*/  UMOV UR6, 0x400 ;  /* 0x0000040000067882 */ /* 0x000fe20000000000 */
[----:B------:R-:W-:Y:S01]  /*2c40*/  UMOV UR5, URZ ;  /* 0x000000ff00057c82 */ /* 0x000fe20008000000 */
[----:B------:R-:W-:-:S12]  /*2c50*/  ULEA UR6, UR52, UR6, 0x18 ;  /* 0x0000000634067291 */ /* 0x000fd8000f8ec0ff */
.L_x_52:
[----:B------:R-:W-:Y:S02]  /*2c60*/  LEA R0, R8, UR6, 0x3 ;  /* 0x0000000608007c11 */ /* 0x000fe4000f8e18ff */
[----:B------:R-:W-:-:S03]  /*2c70*/  SHF.L.U32 R4, R9, 0x1f, RZ ;  /* 0x0000001f09047819 */ /* 0x000fc600000006ff */
[----:B------:R-:W-:Y:S01]  /*2c80*/  VIADD R5, R0, 0xf0 ;  /* 0x000000f000057836 */ /* 0x000fe20000000000 */
[----:B------:R-:W1:Y:S02]  /*2c90*/  SYNCS.PHASECHK.TRANS64.TRYWAIT P0, [R0+URZ+0xe0], R4 ;  /* 0x0000e004000075a7 */ /* 0x000e6400080011ff */
[----:B-1----:R-:W-:Y:S05]  /*2ca0*/  @!P0 BRA `(.L_x_49) ;  /* 0x0000009800008947 */ /* 0x002fea0003800000 */
.L_x_196:
[----:B------:R-:W-:Y:S01]  /*2cb0*/  ULEA UR4, UR5, UR6, 0x3 ;  /* 0x0000000605047291 */ /* 0x000fe2000f8e18ff */
[----:B-1----:R-:W-:Y:S01]  /*2cc0*/  PRMT R0, RZ, 0x654, R5 ;  /* 0x00000654ff007816 */ /* 0x002fe20000000005 */
[----:B------:R-:W-:Y:S01]  /*2cd0*/  @!P2 IMAD.MOV.U32 R4, RZ, RZ, 0x10 ;  /* 0x00000010ff04a424 */ /* 0x000fe200078e00ff */
[----:B------:R-:W-:Y:S01]  /*2ce0*/  SHF.L.U32 R5, R12, 0x1f, RZ ;  /* 0x0000001f0c057819 */ /* 0x000fe200000006ff */
[----:B------:R-:W-:Y:S01]  /*2cf0*/  UIADD3 UR7, UPT, UPT, UR4, 0xa0, URZ ;  /* 0x000000a004077890 */ /* 0x000fe2000fffe0ff */
[----:B------:R1:W-:Y:S05]  /*2d00*/  SYNCS.ARRIVE.TRANS64.RED.A1T0 RZ, [R0+URZ], RZ ;  /* 0x000000ff00ff79a7 */ /* 0x0003ea00081004ff */
[----:B------:R-:W-:Y:S01]  /*2d10*/  IMAD.U32 R6, RZ, RZ, UR7 ;  /* 0x00000007ff067e24 */ /* 0x000fe2000f8e00ff */
[----:B------:R-:W2:Y:S04]  /*2d20*/  SYNCS.PHASECHK.TRANS64.TRYWAIT P0, [UR4+0xb0], R5 ;  /* 0x0000b005ff0075a7 */ /* 0x000ea80008001104 */
[----:B------:R-:W-:Y:S01]  /*2d30*/  PRMT R6, R3, 0x654, R6 ;  /* 0x0000065403067816 */ /* 0x000fe20000000006 */
[----:B-12---:R-:W-:Y:S06]  /*2d40*/  @!P0 BRA `(.L_x_50) ;  /* 0x0000009400ec8947 */ /* 0x006fec0003800000 */
.L_x_198:
[----:B------:R-:W-:Y:S01]  /*2d50*/  ULEA UR8, UR5, UR6, 0x4 ;  /* 0x0000000605087291 */ /* 0x000fe2000f8e20ff */
[----:B------:R-:W-:Y:S01]  /*2d60*/  SEL R2, R6, R2, !P2 ;  /* 0x0000000206027207 */ /* 0x000fe20005000000 */
[----:B------:R-:W-:Y:S01]  /*2d70*/  UIADD3 UR9, UPT, UPT, UR4, 0xa0, URZ ;  /* 0x000000a004097890 */ /* 0x000fe2000fffe0ff */
[----:B-1----:R-:W-:Y:S01]  /*2d80*/  LEA R0, R11, UR6, 0x3 ;  /* 0x000000060b007c11 */ /* 0x002fe2000f8e18ff */
[----:B------:R-:W-:Y:S01]  /*2d90*/  UIADD3 UR8, UPT, UPT, UR8, 0x110, URZ ;  /* 0x0000011008087890 */ /* 0x000fe2000fffe0ff */
[----:B------:R1:W-:Y:S01]  /*2da0*/  @!P2 SYNCS.ARRIVE.TRANS64.RED RZ, [R2+URZ], R4 ;  /* 0x0000000402ffa9a7 */ /* 0x0003e200080004ff */
[----:B------:R-:W-:Y:S01]  /*2db0*/  UIADD3 UR4, UPT, UPT, UR5, 0x1, URZ ;  /* 0x0000000105047890 */ /* 0x000fe2000fffe0ff */
[----:B------:R-:W-:-:S03]  /*2dc0*/  VIADD R8, R8, 0x1 ;  /* 0x0000000108087836 */ /* 0x000fc60000000000 */
[----:B------:R-:W-:Y:S02]  /*2dd0*/  UISETP.NE.AND UP0, UPT, UR4, 0x2, UPT ;  /* 0x000000020400788c */ /* 0x000fe4000bf05270 */
[----:B------:R-:W-:Y:S01]  /*2de0*/  ISETP.NE.AND P0, PT, R8, 0x2, PT ;  /* 0x000000020800780c */ /* 0x000fe20003f05270 */
[----:B------:R-:W-:Y:S06]  /*2df0*/  UGETNEXTWORKID.BROADCAST [UR8], [UR9] ;  /* 0x00000000080073ca */ /* 0x000fec0008000100 */
[----:B------:R-:W-:Y:S02]  /*2e00*/  USEL UR7, URZ, 0x1, UP0 ;  /* 0x00000001ff077887 */ /* 0x000fe40008000000 */
[----:B------:R-:W-:-:S04]  /*2e10*/  USEL UR5, UR4, URZ, UP0 ;  /* 0x000000ff04057287 */ /* 0x000fc80008000000 */
[----:B------:R-:W-:Y:S02]  /*2e20*/  LOP3.LUT R12, R12, UR7, RZ, 0x3c, !PT ;  /* 0x000000070c0c7c12 */ /* 0x000fe4000f8e3cff */
[----:B-1----:R-:W-:-:S04]  /*2e30*/  SHF.L.U32 R4, R10, 0x1f, RZ ;  /* 0x0000001f0a047819 */ /* 0x002fc800000006ff */
[----:B------:R-:W1:Y:S02]  /*2e40*/  SYNCS.PHASECHK.TRANS64.TRYWAIT P1, [R0+URZ+0xa0], R4 ;  /* 0x0000a004000075a7 */ /* 0x000e6400080211ff */
[----:B-1----:R-:W-:Y:S05]  /*2e50*/  @!P1 BRA `(.L_x_51) ;  /* 0x0000009400c09947 */ /* 0x002fea0003800000 */
.L_x_199:
[C---:B-1----:R-:W-:Y:S01]  /*2e60*/  LEA R4, R11.reuse, UR6, 0x4 ;  /* 0x000000060b047c11 */ /* 0x042fe2000f8e20ff */
[----:B------:R-:W-:Y:S01]  /*2e70*/  VIADD R0, R0, 0xb0 ;  /* 0x000000b000007836 */ /* 0x000fe20000000000 */
[----:B------:R-:W-:Y:S01]  /*2e80*/  SEL R8, R8, RZ, P0 ;  /* 0x000000ff08087207 */ /* 0x000fe20000000000 */
[----:B------:R-:W-:-:S03]  /*2e90*/  VIADD R11, R11, 0x1 ;  /* 0x000000010b0b7836 */ /* 0x000fc60000000000 */
[----:B------:R-:W1:Y:S01]  /*2ea0*/  LDS.128 R4, [R4+0x110] ;  /* 0x0001100004047984 */ /* 0x000e620000000c00 */
[----:B------:R-:W-:Y:S02]  /*2eb0*/  PRMT R0, RZ, 0x654, R0 ;  /* 0x00000654ff007816 */ /* 0x000fe40000000000 */
[C---:B------:R-:W-:Y:S01]  /*2ec0*/  ISETP.NE.AND P1, PT, R11.reuse, 0x2, PT ;  /* 0x000000020b00780c */ /* 0x040fe20003f25270 */
[----:B------:R-:W-:Y:S01]  /*2ed0*/  @!PT LDS RZ, [RZ] ;  /* 0x00000000fffff984 */ /* 0x000fe20000000800 */
[----:B------:R-:W-:Y:S01]  /*2ee0*/  @!PT LDS RZ, [RZ] ;  /* 0x00000000fffff984 */ /* 0x000fe20000000800 */
[----:B------:R-:W-:Y:S01]  /*2ef0*/  @!PT LDS RZ, [RZ] ;  /* 0x00000000fffff984 */ /* 0x000fe20000000800 */
[----:B------:R-:W-:Y:S01]  /*2f00*/  @!PT LDS RZ, [RZ] ;  /* 0x00000000fffff984 */ /* 0x000fe20000000800 */
[----:B------:R2:W-:Y:S06]  /*2f10*/  MEMBAR.ALL.CTA ;  /* 0x0000000000007992 */ /* 0x0005ec0000008000 */
[----:B--2---:R-:W2:Y:S01]  /*2f20*/  FENCE.VIEW.ASYNC.S ;  /* 0x00000000000073c6 */ /* 0x004ea20000000000 */
[----:B------:R-:W-:Y:S01]  /*2f30*/  SEL R11, R11, RZ, P1 ;  /* 0x000000ff0b0b7207 */ /* 0x000fe20000800000 */
[----:B--2---:R2:W-:Y:S01]  /*2f40*/  SYNCS.ARRIVE.TRANS64.RED.A1T0 RZ, [R0+URZ], RZ ;  /* 0x000000ff00ff79a7 */ /* 0x0045e200081004ff */
[----:B-1----:R-:W-:-:S02]  /*2f50*/  LOP3.LUT P3, RZ, R6, 0x1, RZ, 0xc0, !PT ;  /* 0x0000000106ff7812 */ /* 0x002fc4000786c0ff */
[----:B------:R-:W-:-:S04]  /*2f60*/  SEL R4, RZ, 0x1, P1 ;  /* 0x00000001ff047807 */ /* 0x000fc80000800000 */
[----:B------:R-:W-:Y:S02]  /*2f70*/  LOP3.LUT R10, R10, R4, RZ, 0x3c, !PT ;  /* 0x000000040a0a7212 */ /* 0x000fe400078e3cff */
[----:B--2---:R-:W-:-:S04]  /*2f80*/  SEL R0, RZ, 0x1, P0 ;  /* 0x00000001ff007807 */ /* 0x004fc80000000000 */
[----:B------:R-:W-:Y:S01]  /*2f90*/  LOP3.LUT R9, R9, R0, RZ, 0x3c, !PT ;  /* 0x0000000009097212 */ /* 0x000fe200078e3cff */
[----:B------:R-:W-:Y:S06]  /*2fa0*/  @P3 BRA `(.L_x_52) ;  /* 0xfffffffc002c3947 */ /* 0x000fec000383ffff */
[----:B------:R-:W-:Y:S01]  /*2fb0*/  ULEA UR4, UR5, UR6, 0x3 ;  /* 0x0000000605047291 */ /* 0x000fe2000f8e18ff */
[----:B------:R-:W-:-:S08]  /*2fc0*/  SHF.L.U32 R2, R12, 0x1f, RZ ;  /* 0x0000001f0c027819 */ /* 0x000fd000000006ff */
[----:B------:R-:W1:Y:S02]  /*2fd0*/  SYNCS.PHASECHK.TRANS64 P0, [UR4+0xb0], R2 ;  /* 0x0000b002ff0075a7 */ /* 0x000e640008001004 */
[----:B-1----:R-:W-:Y:S05]  /*2fe0*/  @P0 BRA `(.L_x_53) ;  /* 0x0000000000080947 */ /* 0x002fea0003800000 */
[----:B------:R-:W1:Y:S02]  /*2ff0*/  SYNCS.PHASECHK.TRANS64.TRYWAIT P0, [UR4+0xb0], R2 ;  /* 0x0000b002ff0075a7 */ /* 0x000e640008001104 */
[----:B-1----:R-:W-:Y:S05]  /*3000*/  @!P0 BRA `(.L_x_54) ;  /* 0x0000009400688947 */ /* 0x002fea0003800000 */
.L_x_53:
[----:B------:R-:W-:-:S04]  /*3010*/  UIADD3 UR7, UPT, UPT, UR5, 0x1, URZ ;  /* 0x0000000105077890 */ /* 0x000fc8000fffe0ff */
[----:B------:R-:W-:-:S04]  /*3020*/  UISETP.NE.AND UP0, UPT, UR7, 0x2, UPT ;  /* 0x000000020700788c */ /* 0x000fc8000bf05270 */
[----:B------:R-:W-:Y:S02]  /*3030*/  USEL UR8, URZ, 0x1, UP0 ;  /* 0x00000001ff087887 */ /* 0x000fe40008000000 */
[----:B------:R-:W-:-:S04]  /*3040*/  USEL UR7, UR7, URZ, UP0 ;  /* 0x000000ff07077287 */ /* 0x000fc80008000000 */
[----:B------:R-:W-:Y:S01]  /*3050*/  ULEA UR7, UR7, UR6, 0x3 ;  /* 0x0000000607077291 */ /* 0x000fe2000f8e18ff */
[----:B-1----:R-:W-:-:S04]  /*3060*/  LOP3.LUT R2, R12, UR8, RZ, 0x3c, !PT ;  /* 0x000000080c027c12 */ /* 0x002fc8000f8e3cff */
[----:B------:R-:W-:-:S04]  /*3070*/  SHF.L.U32 R0, R2, 0x1f, RZ ;  /* 0x0000001f02007819 */ /* 0x000fc800000006ff */
[----:B------:R-:W1:Y:S02]  /*3080*/  SYNCS.PHASECHK.TRANS64 P0, [UR7+0xb0], R0 ;  /* 0x0000b000ff0075a7 */ /* 0x000e640008001007 */
[----:B-1----:R-:W-:Y:S05]  /*3090*/  @P0 EXIT ;  /* 0x000000000000094d */ /* 0x002fea0003800000 */
[----:B------:R-:W-:Y:S02]  /*30a0*/  SHF.L.U32 R2, R2, 0x1f, RZ ;  /* 0x0000001f02027819 */ /* 0x000fe400000006ff */
[----:B------:R-:W-:-:S07]  /*30b0*/  MOV R0, UR7 ;  /* 0x0000000700007c02 */ /* 0x000fce0008000f00 */
.L_x_55:
[----:B-1----:R1:W2:Y:S02]  /*30c0*/  SYNCS.PHASECHK.TRANS64.TRYWAIT P0, [R0+URZ+0xb0], R2 ;  /* 0x0000b002000075a7 */ /* 0x0022a400080011ff */
[----:B--2---:R-:W-:Y:S05]  /*30d0*/  @!P0 NANOSLEEP.SYNCS 0x989680 ;  /* 0x009896800000895d */ /* 0x004fea0003900000 */
[----:B------:R-:W2:Y:S02]  /*30e0*/  @!P0 SYNCS.PHASECHK.TRANS64 P0, [R0+URZ+0xb0], R2 ;  /* 0x0000b002000085a7 */ /* 0x000ea400080010ff */
[----:B--2---:R-:W-:Y:S05]  /*30f0*/  @P0 EXIT ;  /* 0x000000000000094d */ /* 0x004fea0003800000 */
[----:B------:R-:W-:Y:S05]  /*3100*/  BRA `(.L_x_55) ;  /* 0xfffffffc00ec7947 */ /* 0x000fea000383ffff */
.L_x_48:
[----:B------:R-:W-:Y:S05]  /*3110*/  BRA.U UP4, `(.L_x_56) ;  /* 0x0000001104907547 */ /* 0x000fea000b800000 */
[----:B------:R-:W-:Y:S01]  /*3120*/  UMOV UR4, 0x40 ;  /* 0x0000004000047882 */ /* 0x000fe20000000000 */
[----:B------:R-:W-:Y:S01]  /*3130*/  NOP ;  /* 0x0000000000007918 */ /* 0x000fe20000000000 */
[----:B------:R-:W-:Y:S01]  /*3140*/  ULEA UR5, UR52, UR4, 0x18 ;  /* 0x0000000434057291 */ /* 0x000fe2000f8ec0ff */
[----:B------:R-:W-:Y:S02]  /*3150*/  UMOV UR6, 0x400 ;  /* 0x0000040000067882 */ /* 0x000fe40000000000 */
[----:B------:R-:W-:-:S06]  /*3160*/  ULEA UR6, UR52, UR6, 0x18 ;  /* 0x0000000634067291 */ /* 0x000fcc000f8ec0ff */
[----:B------:R-:W1:Y:S02]  /*3170*/  LDS.U8 R3, [UR5+0x1c] ;  /* 0x00001c05ff037984 */ /* 0x000e640008000000 */
[----:B-1----:R-:W-:-:S13]  /*3180*/  ISETP.NE.AND P0, PT, R3, RZ, PT ;  /* 0x000000ff0300720c */ /* 0x002fda0003f05270 */
[----:B------:R-:W-:Y:S05]  /*3190*/  @P0 BRA `(.L_x_57) ;  /* 0x0000000400080947 */ /* 0x000fea0003800000 */
[----:B------:R-:W-:Y:S02]  /*31a0*/  UISETP.NE.U32.AND UP1, UPT, UR47, 0x1, UPT ;  /* 0x000000012f00788c */ /* 0x000fe4000bf25070 */
[----:B------:R-:W-:-:S07]  /*31b0*/  UIADD3 UR7, UPT, UPT, UR5, 0x8, URZ ;  /* 0x0000000805077890 */ /* 0x000fce000fffe0ff */
[----:B------:R-:W-:Y:S05]  /*31c0*/  BRA.U !UP1, `(.L_x_58) ;  /* 0x00000001099c7547 */ /* 0x000fea000b800000 */
[----:B------:R-:W-:Y:S01]  /*31d0*/  ELECT P0, URZ, PT ;  /* 0x0000000000ff782f */ /* 0x000fe20003800000 */
[----:B------:R-:W-:-:S12]  /*31e0*/  BSSY B0, `(.L_x_58) ;  /* 0x0000025000007945 */ /* 0x000fd80003800000 */
[----:B------:R-:W-:Y:S05]  /*31f0*/  @!P0 BRA `(.L_x_59) ;  /* 0x00000000008c8947 */ /* 0x000fea0003800000 */
[----:B------:R-:W-:-:S05]  /*3200*/  UMOV UR4, 0x10 ;  /* 0x0000001000047882 */ /* 0x000fca0000000000 */
[----:B------:R-:W-:Y:S04]  /*3210*/  DEPBAR.LE SB1, 0x36 ;  /* 0x00009d800000791a */ /* 0x000fe80000000000 */
[----:B------:R-:W1:Y:S02]  /*3220*/  UTCATOMSWS.2CTA.FIND_AND_SET.ALIGN UP0, UR4, UR4 ;  /* 0x00000004000475e3 */ /* 0x000e640008200800 */
[----:B-1----:R-:W-:Y:S01]  /*3230*/  MOV R10, UR4 ;  /* 0x00000004000a7c02 */ /* 0x002fe20008000f00 */
[----:B------:R-:W-:Y:S06]  /*3240*/  BRA.U UP0, `(.L_x_60) ;  /* 0x0000000100187547 */ /* 0x000fec000b800000 */
.L_x_61:
[----:B------:R-:W-:Y:S05]  /*3250*/  NANOSLEEP 0x64 ;  /* 0x000000640000795d */ /* 0x000fea0003800000 */
[----:B------:R-:W-:-:S05]  /*3260*/  UMOV UR4, 0x10 ;  /* 0x0000001000047882 */ /* 0x000fca0000000000 */
[----:B------:R-:W-:Y:S04]  /*3270*/  DEPBAR.LE SB1, 0x36 ;  /* 0x00009d800000791a */ /* 0x000fe80000000000 */
[----:B------:R-:W1:Y:S02]  /*3280*/  UTCATOMSWS.2CTA.FIND_AND_SET.ALIGN UP0, UR4, UR4 ;  /* 0x00000004000475e3 */ /* 0x000e640008200800 */
[----:B-1----:R-:W-:Y:S01]  /*3290*/  MOV R10, UR4 ;  /* 0x00000004000a7c02 */ /* 0x002fe20008000f00 */
[----:B------:R-:W-:Y:S05]  /*32a0*/  BRA.U !UP0, `(.L_x_61) ;  /* 0xfffffffd08e87547 */ /* 0x000fea000b83ffff */
.L_x_60:
[----:B------:R-:W1:Y:S01]  /*32b0*/  LDS R6, [UR5+0x10] ;  /* 0x00001005ff067984 */ /* 0x000e620008000800 */
[----:B------:R-:W-:Y:S01]  /*32c0*/  IMAD.U32 R3, RZ, RZ, UR6 ;  /* 0x00000006ff037e24 */ /* 0x000fe2000f8e00ff */
[----:B------:R-:W-:-:S03]  /*32d0*/  MOV R4, UR48 ;  /* 0x0000003000047c02 */ /* 0x000fc60008000f00 */
[----:B------:R-:W-:Y:S01]  /*32e0*/  VIADD R3, R3, 0x130 ;  /* 0x0000013003037836 */ /* 0x000fe20000000000 */
[----:B-1----:R-:W-:-:S04]  /*32f0*/  SHF.L.U32 R6, R6, 0x1f, RZ ;  /* 0x0000001f06067819 */ /* 0x002fc800000006ff */
[----:B------:R-:W1:Y:S02]  /*3300*/  SYNCS.PHASECHK.TRANS64.TRYWAIT P0, [UR5+0x8], R6 ;  /* 0x00000806ff0075a7 */ /* 0x000e640008001105 */
[----:B-1----:R-:W-:Y:S05]  /*3310*/  @P0 BRA `(.L_x_62) ;  /* 0x0000000000080947 */ /* 0x002fea0003800000 */
[----:B------:R-:W1:Y:S02]  /*3320*/  SYNCS.PHASECHK.TRANS64.TRYWAIT P0, [UR5+0x8], R6 ;  /* 0x00000806ff0075a7 */ /* 0x000e640008001105 */
[----:B-1----:R-:W-:Y:S05]  /*3330*/  @!P0 BRA `(.L_x_63) ;  /* 0x0000009000b48947 */ /* 0x002fea0003800000 */
.L_x_62:
[----:B------:R-:W-:Y:S01]  /*3340*/  PRMT R4, R4, 0x654, R3 ;  /* 0x0000065404047816 */ /* 0x000fe20000000003 */
[----:B------:R-:W-:Y:S01]  /*3350*/  HFMA2 R3, -RZ, RZ, 0, 5.9604644775390625e-08 ;  /* 0x00000001ff037431 */ /* 0x000fe200000001ff */
[----:B------:R-:W-:Y:S01]  /*3360*/  UPRMT UR4, UR48, 0x654, UR7 ;  /* 0x0000065430047896 */ /* 0x000fe20008000007 */
[----:B------:R-:W-:Y:S02]  /*3370*/  IMAD.MOV.U32 R8, RZ, RZ, 0xffff ;  /* 0x0000ffffff087424 */ /* 0x000fe400078e00ff */
[----:B-1----:R-:W-:Y:S02]  /*3380*/  IMAD.MOV.U32 R6, RZ, RZ, 0x4 ;  /* 0x00000004ff067424 */ /* 0x002fe400078e00ff */
[----:B------:R-:W-:Y:S01]  /*3390*/  IMAD.SHL.U32 R9, R10, 0x20, RZ ;  /* 0x000000200a097824 */ /* 0x000fe200078e00ff */
[----:B------:R-:W-:Y:S02]  /*33a0*/  MOV R5, UR4 ;  /* 0x0000000400057c02 */ /* 0x000fe40008000f00 */
[-C--:B------:R-:W-:Y:S01]  /*33b0*/  SHF.L.U32 R8, R8, R10.reuse, RZ ;  /* 0x0000000a08087219 */ /* 0x080fe200000006ff */
[----:B------:R1:W-:Y:S01]  /*33c0*/  SYNCS.ARRIVE.TRANS64.RED RZ, [UR4], R6 ;  /* 0x00000006ffff79a7 */ /* 0x0003e20008000404 */
[----:B------:R-:W-:Y:S01]  /*33d0*/  SHF.L.U32 R7, R3, R10, RZ ;  /* 0x0000000a03077219 */ /* 0x000fe200000006ff */
[----:B------:R1:W-:Y:S04]  /*33e0*/  STS [UR6+0x130], R9 ;  /* 0x00013009ff007988 */ /* 0x0003e80008000806 */
[----:B------:R1:W-:Y:S04]  /*33f0*/  STAS [R4.64], R10 ;  /* 0x0000000a04007dbd */ /* 0x0003e8000c0008ff */
[----:B------:R1:W-:Y:S04]  /*3400*/  ATOMS.OR RZ, [UR5+0x14], R8 ;  /* 0x00001408ffff798c */ /* 0x0003e8000b000005 */
[----:B------:R1:W-:Y:S04]  /*3410*/  ATOMS.OR RZ, [UR5+0x18], R7 ;  /* 0x00001807ffff798c */ /* 0x0003e8000b000005 */
[----:B------:R1:W-:Y:S02]  /*3420*/  ATOMS.XOR RZ, [UR5+0x10], R3 ;  /* 0x00001003ffff798c */ /* 0x0003e4000b800005 */
.L_x_59:
[----:B------:R-:W-:Y:S05]  /*3430*/  BSYNC B0 ;  /* 0x0000000000007941 */ /* 0x000fea0003800000 */
.L_x_58:
[----:B------:R-:W-:Y:S05]  /*3440*/  BRA.U UP1, `(.L_x_64) ;  /* 0x00000001016c7547 */ /* 0x000fea000b800000 */
[----:B------:R-:W-:-:S03]  /*3450*/  UMOV UR4, 0xffffffff ;  /* 0xffffffff00047882 */ /* 0x000fc60000000000 */
[----:B------:R-:W-:Y:S05]  /*3460*/  BRA.DIV UR4, `(.L_x_65) ;  /* 0x0000009204807947 */ /* 0x000fea000b800000 */
[----:B------:R-:W-:-:S13]  /*3470*/  ELECT P6, URZ, PT ;  /* 0x0000000000ff782f */ /* 0x000fda00038c0000 */
.L_x_203:
[----:B------:R-:W-:Y:S05]  /*3480*/  @!P6 BRA `(.L_x_64) ;  /* 0x00000000005ce947 */ /* 0x000fea0003800000 */
[----:B-1----:R-:W1:Y:S02]  /*3490*/  LDS R4, [UR5+0x10] ;  /* 0x00001005ff047984 */ /* 0x002e640008000800 */
[----:B-1----:R-:W-:-:S04]  /*34a0*/  SHF.L.U32 R4, R4, 0x1f, RZ ;  /* 0x0000001f04047819 */ /* 0x002fc800000006ff */
[----:B------:R-:W1:Y:S02]  /*34b0*/  SYNCS.PHASECHK.TRANS64.TRYWAIT P0, [UR5+0x8], R4 ;  /* 0x00000804ff0075a7 */ /* 0x000e640008001105 */
[----:B-1----:R-:W-:Y:S05]  /*34c0*/  @P0 BRA `(.L_x_66) ;  /* 0x0000000000080947 */ /* 0x002fea0003800000 */
[----:B------:R-:W1:Y:S02]  /*34d0*/  SYNCS.PHASECHK.TRANS64.TRYWAIT P0, [UR5+0x8], R4 ;  /* 0x00000804ff0075a7 */ /* 0x000e640008001105 */
[----:B-1----:R-:W-:Y:S05]  /*34e0*/  @!P0 BRA `(.L_x_67) ;  /* 0x0000009000808947 */ /* 0x002fea0003800000 */
.L_x_66:
[----:B------:R-:W2:Y:S01]  /*34f0*/  LDS R6, [UR6+0x130] ;  /* 0x00013006ff067984 */ /* 0x000ea20008000800 */
[----:B-1----:R-:W-:Y:S02]  /*3500*/  HFMA2 R3, -RZ, RZ, 0, 5.9604644775390625e-08 ;  /* 0x00000001ff037431 */ /* 0x002fe400000001ff */
[----:B------:R-:W-:Y:S01]  /*3510*/  IMAD.MOV.U32 R4, RZ, RZ, 0xffff ;  /* 0x0000ffffff047424 */ /* 0x000fe200078e00ff */
[----:B------:R-:W-:Y:S01]  /*3520*/  UPRMT UR4, UR48, 0x654, UR7 ;  /* 0x0000065430047896 */ /* 0x000fe20008000007 */
[----:B--2---:R-:W-:-:S03]  /*3530*/  IMAD.SHL.U32 R5, R6, 0x20, RZ ;  /* 0x0000002006057824 */ /* 0x004fc600078e00ff */
[-C--:B------:R-:W-:Y:S02]  /*3540*/  SHF.L.U32 R4, R4, R6.reuse, RZ ;  /* 0x0000000604047219 */ /* 0x080fe400000006ff */
[----:B------:R-:W-:Y:S01]  /*3550*/  SHF.L.U32 R6, R3, R6, RZ ;  /* 0x0000000603067219 */ /* 0x000fe200000006ff */
[----:B------:R2:W-:Y:S04]  /*3560*/  STS [UR6+0x130], R5 ;  /* 0x00013005ff007988 */ /* 0x0005e80008000806 */
[----:B------:R2:W-:Y:S04]  /*3570*/  ATOMS.OR RZ, [UR5+0x14], R4 ;  /* 0x00001404ffff798c */ /* 0x0005e8000b000005 */
[----:B------:R2:W-:Y:S01]  /*3580*/  ATOMS.OR RZ, [UR5+0x18], R6 ;  /* 0x00001806ffff798c */ /* 0x0005e2000b000005 */
[----:B------:R-:W-:Y:S03]  /*3590*/  SYNCS.ARRIVE.TRANS64.RED.A1T0 RZ, [UR4], RZ ;  /* 0x000000ffffff79a7 */ /* 0x000fe60008100404 */
[----:B------:R2:W-:Y:S01]  /*35a0*/  ATOMS.XOR RZ, [UR5+0x10], R3 ;  /* 0x00001003ffff798c */ /* 0x0005e2000b800005 */
[----:B------:R-:W-:Y:S05]  /*35b0*/  BRA `(.L_x_64) ;  /* 0x0000000000107947 */ /* 0x000fea0003800000 */
.L_x_57:
[----:B------:R-:W-:Y:S02]  /*35c0*/  MOV R3, 0xffffffff ;  /* 0xffffffff00037802 */ /* 0x000fe40000000f00 */
[----:B------:R-:W-:-:S03]  /*35d0*/  MOV R4, 0x3600 ;  /* 0x0000360000047802 */ /* 0x000fc60000000f00 */
[----:B------:R1:W-:Y:S04]  /*35e0*/  STS [UR6+0x130], R3 ;  /* 0x00013003ff007988 */ /* 0x0003e80008000806 */
[----:B-1---5:R-:W-:Y:S05]  /*35f0*/  CALL.REL.NOINC `($__internal_1_$__cuda_sm10x_tcgen05_guardrail_trap_phase_invalid_during_alloc) ;  /* 0x0000009800d47944 */ /* 0x022fea0003c00000 */
.L_x_64:
[----:B------:R-:W-:Y:S05]  /*3600*/  WARPSYNC.ALL ;  /* 0x0000000000007948 */ /* 0x000fea0003800000 */
[----:B------:R-:W3:Y:S01]  /*3610*/  S2UR UR4, SR_CgaCtaId ;  /* 0x00000000000479c3 */ /* 0x000ee20000008800 */
[----:B------:R-:W-:Y:S01]  /*3620*/  UMOV UR26, 0x400 ;  /* 0x00000400001a7882 */ /* 0x000fe20000000000 */
[----:B------:R-:W-:-:S06]  /*3630*/  NOP ;  /* 0x0000000000007918 */ /* 0x000fcc0000000000 */
[----:B------:R-:W-:Y:S06]  /*3640*/  BAR.ARV 0x6, 0xa0 ;  /* 0x0182800000007b1d */ /* 0x000fec0000002000 */
[----:B------:R-:W4:Y:S01]  /*3650*/  LDCU UR6, c[0x0][0x38c] ;  /* 0x00007180ff0677ac */ /* 0x000f220008000800 */
[----:B------:R-:W-:Y:S01]  /*3660*/  LOP3.LUT R0, R0, 0xffff, RZ, 0xc0, !PT ;  /* 0x0000ffff00007812 */ /* 0x000fe200078ec0ff */
[----:B-1----:R-:W-:Y:S01]  /*3670*/  IMAD.MOV.U32 R9, RZ, RZ, 0x1 ;  /* 0x00000001ff097424 */ /* 0x002fe200078e00ff */
[----:B------:R-:W-:Y:S01]  /*3680*/  LOP3.LUT R2, R2, 0xffff, RZ, 0xc0, !PT ;  /* 0x0000ffff02027812 */ /* 0x000fe200078ec0ff */
[----:B------:R-:W-:Y:S01]  /*3690*/  IMAD.MOV.U32 R8, RZ, RZ, RZ ;  /* 0x000000ffff087224 */ /* 0x000fe200078e00ff */
[----:B------:R-:W-:Y:S01]  /*36a0*/  R2UR UR42, R0 ;  /* 0x00000000002a72ca */ /* 0x000fe200000e0000 */
[----:B------:R-:W-:Y:S01]  /*36b0*/  UMOV UR32, URZ ;  /* 0x000000ff00207c82 */ /* 0x000fe20008000000 */
[----:B------:R-:W-:Y:S01]  /*36c0*/  R2UR UR28, R2 ;  /* 0x00000000021c72ca */ /* 0x000fe200000e0000 */
[----:B------:R-:W-:Y:S01]  /*36d0*/  UMOV UR23, URZ ;  /* 0x000000ff00177c82 */ /* 0x000fe20008000000 */
[----:B------:R-:W-:Y:S01]  /*36e0*/  UMOV UR22, URZ ;  /* 0x000000ff00167c82 */ /* 0x000fe20008000000 */
[----:B---3--:R-:W-:-:S02]  /*36f0*/  ULEA UR26, UR4, UR26, 0x18 ;  /* 0x0000001a041a7291 */ /* 0x008fc4000f8ec0ff */
[----:B------:R-:W-:Y:S02]  /*3700*/  UISETP.NE.AND UP3, UPT, UR47, URZ, UPT ;  /* 0x000000ff2f00728c */ /* 0x000fe4000bf65270 */
[----:B------:R-:W-:Y:S02]  /*3710*/  UIADD3 UR5, UPT, UPT, UR26, 0x10800, URZ ;  /* 0x000108001a057890 */ /* 0x000fe4000fffe0ff */
[----:B------:R-:W-:Y:S02]  /*3720*/  UIADD3 UR4, UPT, UPT, UR26, 0x24800, URZ ;  /* 0x000248001a047890 */ /* 0x000fe4000fffe0ff */
[----:B----4-:R-:W-:Y:S01]  /*3730*/  UIADD3 UR6, UPT, UPT, UR6, 0x1f, URZ ;  /* 0x0000001f06067890 */ /* 0x010fe2000fffe0ff */
[----:B--2---:R-:W1:Y:S01]  /*3740*/  LDS R3, [UR26+0x130] ;  /* 0x0001301aff037984 */ /* 0x004e620008000800 */
[----:B------:R-:W-:Y:S02]  /*3750*/  USHF.R.U32.HI UR5, URZ, 0x4, UR5 ;  /* 0x00000004ff057899 */ /* 0x000fe40008011605 */
[----:B------:R-:W-:-:S02]  /*3760*/  USHF.R.S32.HI UR33, URZ, 0x1f, UR6 ;  /* 0x0000001fff217899 */ /* 0x000fc40008011406 */
[----:B------:R-:W-:Y:S02]  /*3770*/  USHF.R.U32.HI UR4, URZ, 0x4, UR4 ;  /* 0x00000004ff047899 */ /* 0x000fe40008011604 */
[----:B------:R-:W-:Y:S02]  /*3780*/  ULEA.HI UR33, UR33, UR6, URZ, 0x5 ;  /* 0x0000000621217291 */ /* 0x000fe4000f8f28ff */
[----:B------:R-:W-:Y:S02]  /*3790*/  ULOP3.LUT UR5, UR5, 0x3fff, URZ, 0xc0, !UPT ;  /* 0x00003fff05057892 */ /* 0x000fe4000f8ec0ff */
[----:B------:R-:W-:Y:S02]  /*37a0*/  USHF.R.S32.HI UR33, URZ, 0x5, UR33 ;  /* 0x00000005ff217899 */ /* 0x000fe40008011421 */
[----:B------:R-:W-:Y:S02]  /*37b0*/  ULOP3.LUT UR30, UR4, 0x3fff, URZ, 0xc0, !UPT ;  /* 0x00003fff041e7892 */ /* 0x000fe4000f8ec0ff */
[----:B------:R-:W-:Y:S01]  /*37c0*/  UISETP.LT.AND UP0, UPT, UR33, 0x1, UPT ;  /* 0x000000012100788c */ /* 0x000fe2000bf01270 */
[----:B------:R-:W-:Y:S01]  /*37d0*/  UMOV UR40, 0x0 ;  /* 0x0000000000287882 */ /* 0x000fe20000000000 */
[----:B------:R-:W-:Y:S01]  /*37e0*/  UMOV UR41, 0x10400910 ;  /* 0x1040091000297882 */ /* 0x000fe20000000000 */
[----:B------:R-:W-:-:S02]  /*37f0*/  ULOP3.LUT UR29, UR5, 0x10000, URZ, 0xfc, !UPT ;  /* 0x00010000051d7892 */ /* 0x000fc4000f8efcff */
[----:B------:R-:W-:Y:S02]  /*3800*/  ULOP3.LUT UR30, UR30, 0x10000, URZ, 0xfc, !UPT ;  /* 0x000100001e1e7892 */ /* 0x000fe4000f8efcff */
[----:B------:R-:W-:Y:S01]  /*3810*/  USEL UR43, UR33, 0x1, !UP0 ;  /* 0x00000001212b7887 */ /* 0x000fe2000c000000 */
[----:B------:R-:W-:Y:S01]  /*3820*/  UMOV UR38, 0x0 ;  /* 0x0000000000267882 */ /* 0x000fe20000000000 */
[----:B------:R-:W-:Y:S01]  /*3830*/  UMOV UR39, 0x10400910 ;  /* 0x1040091000277882 */ /* 0x000fe20000000000 */
[----:B------:R-:W-:Y:S01]  /*3840*/  UMOV UR36, 0x0 ;  /* 0x0000000000247882 */ /* 0x000fe20000000000 */
[----:B------:R-:W-:Y:S01]  /*3850*/  UMOV UR37, 0x10400910 ;  /* 0x1040091000257882 */ /* 0x000fe20000000000 */
[----:B------:R-:W-:Y:S01]  /*3860*/  UMOV UR34, 0x0 ;  /* 0x0000000000227882 */ /* 0x000fe20000000000 */
[----:B------:R-:W-:Y:S01]  /*3870*/  UMOV UR35, 0x10400910 ;  /* 0x1040091000237882 */ /* 0x000fe20000000000 */
[----:B-1----:R-:W-:Y:S02]  /*3880*/  R2UR UR44, R3 ;  /* 0x00000000032c72ca */ /* 0x002fe400000e0000 */
[----:B------:R-:W-:-:S13]  /*3890*/  CS2R R2, SRZ ;  /* 0x0000000000027805 */ /* 0x000fda000001ff00 */
.L_x_75:
[C---:B------:R-:W-:Y:S02]  /*38a0*/  LEA R0, R8.reuse, UR26, 0x3 ;  /* 0x0000001a08007c11 */ /* 0x040fe4000f8e18ff */
[----:B------:R-:W-:Y:S02]  /*38b0*/  SHF.L.U32 R4, R3, 0x1f, RZ ;  /* 0x0000001f03047819 */ /* 0x000fe400000006ff */
[----:B------:R-:W-:Y:S02]  /*38c0*/  LEA R5, R8, UR26, 0x4 ;  /* 0x0000001a08057c11 */ /* 0x000fe4000f8e20ff */
[----:B------:R-:W1:Y:S02]  /*38d0*/  SYNCS.PHASECHK.TRANS64.TRYWAIT P0, [R0+URZ+0xa0], R4 ;  /* 0x0000a004000075a7 */ /* 0x000e6400080011ff */
[----:B-1-3--:R-:W-:Y:S05]  /*38e0*/  @!P0 BRA `(.L_x_68) ;  /* 0x0000008c00988947 */ /* 0x00afea0003800000 */
.L_x_204:
[----:B-1----:R-:W1:Y:S01]  /*38f0*/  LDS.128 R4, [R5+0x110] ;  /* 0x0001100005047984 */ /* 0x002e620000000c00 */
[----:B------:R-:W-:Y:S02]  /*3900*/  VIADD R0, R0, 0xb0 ;  /* 0x000000b000007836 */ /* 0x000fe40000000000 */
[----:B------:R-:W-:Y:S01]  /*3910*/  VIADD R8, R8, 0x1 ;  /* 0x0000000108087836 */ /* 0x000fe20000000000 */
[----:B------:R-:W-:Y:S01]  /*3920*/  @!PT LDS RZ, [RZ] ;  /* 0x00000000fffff984 */ /* 0x000fe20000000800 */
[----:B------:R-:W-:Y:S01]  /*3930*/  @!PT LDS RZ, [RZ] ;  /* 0x00000000fffff984 */ /* 0x000fe20000000800 */
[----:B------:R-:W-:Y:S01]  /*3940*/  @!PT LDS RZ, [RZ] ;  /* 0x00000000fffff984 */ /* 0x000fe20000000800 */
[----:B------:R-:W-:Y:S01]  /*3950*/  @!PT LDS RZ, [RZ] ;  /* 0x00000000fffff984 */ /* 0x000fe20000000800 */
[----:B------:R2:W-:Y:S06]  /*3960*/  MEMBAR.ALL.CTA ;  /* 0x0000000000007992 */ /* 0x0005ec0000008000 */
[----:B--2---:R-:W2:Y:S01]  /*3970*/  FENCE.VIEW.ASYNC.S ;  /* 0x00000000000073c6 */ /* 0x004ea20000000000 */
[----:B------:R-:W-:-:S04]  /*3980*/  PRMT R0, RZ, 0x654, R0 ;  /* 0x00000654ff007816 */ /* 0x000fc80000000000 */
[----:B--2---:R2:W-:Y:S01]  /*3990*/  SYNCS.ARRIVE.TRANS64.RED.A1T0 RZ, [R0+URZ], RZ ;  /* 0x000000ff00ff79a7 */ /* 0x0045e200081004ff */
[----:B-1----:R-:W-:Y:S01]  /*39a0*/  LOP3.LUT P1, RZ, R6, 0x1, RZ, 0xc0, !PT ;  /* 0x0000000106ff7812 */ /* 0x002fe2000782c0ff */
[----:B--2---:R-:W-:-:S12]  /*39b0*/  BRA.U UP3, `(.L_x_69) ;  /* 0x0000000503087547 */ /* 0x004fd8000b800000 */
[----:B------:R-:W1:Y:S01]  /*39c0*/  LDCU UR4, c[0x0][0x38c] ;  /* 0x00007180ff0477ac */ /* 0x000e620008000800 */
[----:B------:R-:W-:Y:S02]  /*39d0*/  PLOP3.LUT P2, PT, PT, PT, PT, 0x80, 0x8 ;  /* 0x000000000008781c */ /* 0x000fe40003f4f070 */
[----:B------:R-:W-:Y:S01]  /*39e0*/  SHF.L.U32 R4, R9, 0x1f, RZ ;  /* 0x0000001f09047819 */ /* 0x000fe200000006ff */
[----:B------:R-:W-:Y:S02]  /*39f0*/  ULEA UR31, UR32, UR26, 0x3 ;  /* 0x0000001a201f7291 */ /* 0x000fe4000f8e18ff */
[----:B------:R-:W-:Y:S02]  /*3a00*/  ULEA UR11, UR32, UR44, 0x8 ;  /* 0x0000002c200b7291 */ /* 0x000fe4000f8e40ff */
[----:B-1----:R-:W-:-:S06]  /*3a10*/  UISETP.GE.AND UP0, UPT, UR4, 0x1, UPT ;  /* 0x000000010400788c */ /* 0x002fcc000bf06270 */
[----:B------:R-:W-:-:S05]  /*3a20*/  PLOP3.LUT P0, PT, PT, PT, UP0, 0x80, 0x8 ;  /* 0x000000000008781c */ /* 0x000fca0003f0f008 */
[----:B------:R-:W-:-:S08]  /*3a30*/  @UP0 ULEA UR4, UR23, UR26, 0x3 ;  /* 0x0000001a17040291 */ /* 0x000fd0000f8e18ff */
[----:B------:R-:W-:-:S04]  /*3a40*/  @P0 SHF.L.U32 R0, R2, 0x1f, RZ ;  /* 0x0000001f02000819 */ /* 0x000fc800000006ff */
[----:B------:R1:W2:Y:S01]  /*3a50*/  @P0 SYNCS.PHASECHK.TRANS64.TRYWAIT P2, [UR4], R0 ;  /* 0x00000000ff0005a7 */ /* 0x0002a20008041104 */
[----:B------:R-:W3:Y:S02]  /*3a60*/  SYNCS.PHASECHK.TRANS64.TRYWAIT P0, [UR31+0xd0], R4 ;  /* 0x0000d004ff0075a7 */ /* 0x000ee4000800111f */
[----:B-123--:R-:W-:Y:S05]  /*3a70*/  @!P0 BRA `(.L_x_70) ;  /* 0x0000008c00488947 */ /* 0x00efea0003800000 */
.L_x_206:
[----:B------:R-:W-:Y:S01]  /*3a80*/  UMOV UR27, UR22 ;  /* 0x00000016001b7c82 */ /* 0x000fe20008000000 */
[----:B------:R-:W-:Y:S05]  /*3a90*/  BRA.U !UP0, `(.L_x_71) ;  /* 0x0000000108c07547 */ /* 0x000fea000b800000 */
[----:B------:R-:W-:Y:S02]  /*3aa0*/  UIADD3 UR27, UPT, UPT, UR43, UR22, URZ ;  /* 0x000000162b1b7290 */ /* 0x000fe4000fffe0ff */
[----:B------:R-:W-:Y:S01]  /*3ab0*/  UPLOP3.LUT UP2, UPT, UPT, UPT, UPT, 0x40, 0x4 ;  /* 0x000000000004789c */ /* 0x000fe20003f4e870 */
[----:B------:R-:W-:Y:S01]  /*3ac0*/  UMOV UR24, UR33 ;  /* 0x0000002100187c82 */ /* 0x000fe20008000000 */
[----:B------:R-:W-:-:S09]  /*3ad0*/  UMOV UR10, UR23 ;  /* 0x00000017000a7c82 */ /* 0x000fd20008000000 */
.L_x_74:
[----:B--2---:R-:W-:Y:S01]  /*3ae0*/  ULEA UR5, UR10, UR26, 0x3 ;  /* 0x0000001a0a057291 */ /* 0x004fe2000f8e18ff */
[----:B---3--:R-:W-:Y:S11]  /*3af0*/  @P2 BRA `(.L_x_72) ;  /* 0x00000000000c2947 */ /* 0x008ff60003800000 */
[----:B-1----:R-:W-:Y:S04]  /*3b00*/  SHF.L.U32 R4, R2, 0x1f, RZ ;  /* 0x0000001f02047819 */ /* 0x002fe800000006ff */
[----:B------:R-:W1:Y:S02]  /*3b10*/  SYNCS.PHASECHK.TRANS64.TRYWAIT P0, [UR5], R4 ;  /* 0x00000004ff0075a7 */ /* 0x000e640008001105 */
[----:B-1----:R-:W-:Y:S05]  /*3b20*/  @!P0 BRA `(.L_x_73) ;  /* 0x0000008c00348947 */ /* 0x002fea0003800000 */
.L_x_72:
[----:B------:R-:W-:Y:S01]  /*3b30*/  UISETP.NE.AND UP0, UPT, UR24, 0x1, UPT ;  /* 0x000000011800788c */ /* 0x000fe2000bf05270 */
[----:B------:R-:W-:Y:S01]  /*3b40*/  PLOP3.LUT P2, PT, PT, PT, PT, 0x80, 0x8 ;  /* 0x000000000008781c */ /* 0x000fe20003f4f070 */
[----:B------:R-:W-:Y:S02]  /*3b50*/  UIADD3 UR4, UPT, UPT, UR10, 0x1, URZ ;  /* 0x000000010a047890 */ /* 0x000fe4000fffe0ff */
[----:B------:R-:W-:Y:S02]  /*3b60*/  UIADD3 UR25, UPT, UPT, UR5, 0x28, URZ ;  /* 0x0000002805197890 */ /* 0x000fe4000fffe0ff */
[----:B------:R-:W-:Y:S01]  /*3b70*/  UISETP.NE.AND UP1, UPT, UR4, 0x5, UPT ;  /* 0x000000050400788c */ /* 0x000fe2000bf25270 */
[----:B------:R-:W-:Y:S01]  /*3b80*/  PLOP3.LUT P0, PT, PT, PT, UP0, 0x80, 0x8 ;  /* 0x000000000008781c */ /* 0x000fe20003f0f008 */
[----:B------:R-:W-:Y:S02]  /*3b90*/  UIADD3 UR22, UPT, UPT, UR22, 0x1, URZ ;  /* 0x0000000116167890 */ /* 0x000fe4000fffe0ff */
[----:B------:R-:W-:Y:S02]  /*3ba0*/  USEL UR6, URZ, 0x1, UP1 ;  /* 0x00000001ff067887 */ /* 0x000fe40008800000 */
[----:B------:R-:W-:Y:S02]  /*3bb0*/  USEL UR23, UR4, URZ, UP1 ;  /* 0x000000ff04177287 */ /* 0x000fe40008800000 */
[----:B------:R-:W-:Y:S02]  /*3bc0*/  UIADD3 UR24, UPT, UPT, UR24, -0x1, URZ ;  /* 0xffffffff18187890 */ /* 0x000fe4000fffe0ff */
[----:B------:R-:W-:Y:S01]  /*3bd0*/  @UP0 ULEA UR4, UR23, UR26, 0x3 ;  /* 0x0000001a17040291 */ /* 0x000fe2000f8e18ff */
[----:B------:R-:W-:Y:S01]  /*3be0*/  LOP3.LUT R2, R2, UR6, RZ, 0x3c, !PT ;  /* 0x0000000602027c12 */ /* 0x000fe2000f8e3cff */
[----:B------:R-:W-:Y:S02]  /*3bf0*/  ULEA UR6, UR10, UR30, 0xa ;  /* 0x0000001e0a067291 */ /* 0x000fe4000f8e50ff */
[----:B------:R-:W-:Y:S01]  /*3c00*/  UISETP.NE.AND UP0, UPT, UR22, UR27, UPT ;  /* 0x0000001b1600728c */ /* 0x000fe2000bf05270 */
[----:B-1----:R-:W-:Y:S01]  /*3c10*/  @P0 SHF.L.U32 R0, R2, 0x1f, RZ ;  /* 0x0000001f02000819 */ /* 0x002fe200000006ff */
[----:B------:R-:W-:Y:S02]  /*3c20*/  UIADD3 UR20, UPT, UPT, UR6, 0x2, URZ ;  /* 0x0000000206147890 */ /* 0x000fe4000fffe0ff */
[----:B------:R-:W-:Y:S01]  /*3c30*/  UIADD3 UR16, UPT, UPT, UR6, 0x4, URZ ;  /* 0x0000000406107890 */ /* 0x000fe2000fffe0ff */
[----:B------:R2:W3:Y:S01]  /*3c40*/  @P0 SYNCS.PHASECHK.TRANS64.TRYWAIT P2, [UR4], R0 ;  /* 0x00000000ff0005a7 */ /* 0x0004e20008041104 */
[----:B------:R-:W-:Y:S02]  /*3c50*/  ULEA UR4, UR10, UR29, 0xa ;  /* 0x0000001d0a047291 */ /* 0x000fe4000f8e50ff */
[----:B------:R-:W-:Y:S02]  /*3c60*/  UIADD3 UR12, UPT, UPT, UR6, 0x6, URZ ;  /* 0x00000006060c7890 */ /* 0x000fe4000fffe0ff */
[----:B------:R-:W-:Y:S02]  /*3c70*/  UIADD3 UR18, UPT, UPT, UR4, 0x2, URZ ;  /* 0x0000000204127890 */ /* 0x000fe4000fffe0ff */
[----:B------:R-:W-:Y:S02]  /*3c80*/  UIADD3 UR14, UPT, UPT, UR4, 0x4, URZ ;  /* 0x00000004040e7890 */ /* 0x000fe4000fffe0ff */
[----:B------:R-:W-:Y:S01]  /*3c90*/  UIADD3 UR8, UPT, UPT, UR4, 0x6, URZ ;  /* 0x0000000604087890 */ /* 0x000fe2000fffe0ff */
[----:B------:R-:W-:Y:S01]  /*3ca0*/  UMOV UR7, 0x40004040 ;  /* 0x4000404000077882 */ /* 0x000fe20000000000 */
[----:B------:R-:W-:Y:S01]  /*3cb0*/  UMOV UR5, 0x40004040 ;  /* 0x4000404000057882 */ /* 0x000fe20000000000 */
[----:B------:R-:W-:Y:S01]  /*3cc0*/  UMOV UR21, 0x40004040 ;  /* 0x4000404000157882 */ /* 0x000fe20000000000 */
[----:B------:R2:W-:Y:S01]  /*3cd0*/  UTCHMMA.2CTA gdesc[UR4], gdesc[UR6], tmem[UR11], tmem[UR40], idesc[UR41], UP2 ;  /* 0x00ff2806040075ea */ /* 0x0005e2000920000b */
[----:B------:R-:W-:Y:S01]  /*3ce0*/  UPLOP3.LUT UP2, UPT, UPT, UPT, UPT, 0x80, 0x8 ;  /* 0x000000000008789c */ /* 0x000fe20003f4f070 */
[----:B------:R-:W-:Y:S01]  /*3cf0*/  UMOV UR19, 0x40004040 ;  /* 0x4000404000137882 */ /* 0x000fe20000000000 */
[----:B------:R-:W-:Y:S01]  /*3d00*/  UMOV UR17, 0x40004040 ;  /* 0x4000404000117882 */ /* 0x000fe20000000000 */
[----:B------:R2:W-:Y:S01]  /*3d10*/  UTCHMMA.2CTA gdesc[UR18], gdesc[UR20], tmem[UR11], tmem[UR38], idesc[UR39], UPT ;  /* 0x00ff2614120075ea */ /* 0x0005e2000ba0000b */
[----:B------:R-:W-:Y:S01]  /*3d20*/  UMOV UR15, 0x40004040 ;  /* 0x40004040000f7882 */ /* 0x000fe20000000000 */
[----:B------:R-:W-:Y:S01]  /*3d30*/  UMOV UR13, 0x40004040 ;  /* 0x40004040000d7882 */ /* 0x000fe20000000000 */
[----:B------:R-:W-:Y:S01]  /*3d40*/  UMOV UR9, 0x40004040 ;  /* 0x4000404000097882 */ /* 0x000fe20000000000 */
[----:B------:R2:W-:Y:S01]  /*3d50*/  UTCHMMA.2CTA gdesc[UR14], gdesc[UR16], tmem[UR11], tmem[UR36], idesc[UR37], UPT ;  /* 0x00ff24100e0075ea */ /* 0x0005e2000ba0000b */
[----:B------:R2:W-:Y:S01]  /*3d60*/  UTCHMMA.2CTA gdesc[UR8], gdesc[UR12], tmem[UR11], tmem[UR34], idesc[UR35], UPT ;  /* 0x00ff220c080075ea */ /* 0x0005e2000ba0000b */
[----:B------:R2:W-:Y:S01]  /*3d70*/  UTCBAR.2CTA.MULTICAST [UR25], URZ, UR28 ;  /* 0x000000ff190073e9 */ /* 0x0005e2000820081c */
[----:B------:R-:W-:Y:S01]  /*3d80*/  UMOV UR10, UR23 ;  /* 0x00000017000a7c82 */ /* 0x000fe20008000000 */
[----:B------:R-:W-:Y:S05]  /*3d90*/  BRA.U UP0, `(.L_x_74) ;  /* 0xfffffffd00507547 */ /* 0x000fea000b83ffff */
.L_x_71:
[----:B--2---:R-:W-:Y:S01]  /*3da0*/  UIADD3 UR4, UPT, UPT, UR31, 0xc0, URZ ;  /* 0x000000c01f047890 */ /* 0x004fe2000fffe0ff */
[----:B------:R-:W-:-:S08]  /*3db0*/  UMOV UR22, UR27 ;  /* 0x0000001b00167c82 */ /* 0x000fd00008000000 */
[----:B------:R2:W-:Y:S01]  /*3dc0*/  UTCBAR.2CTA.MULTICAST [UR4], URZ, UR42 ;  /* 0x000000ff040073e9 */ /* 0x0005e2000820082a */
[----:B------:R-:W-:Y:S02]  /*3dd0*/  NOP ;  /* 0x0000000000007918 */ /* 0x000fe40000000000 */
.L_x_69:
[----:B--2---:R-:W-:Y:S01]  /*3de0*/  UIADD3 UR4, UPT, UPT, UR32, 0x1, URZ ;  /* 0x0000000120047890 */ /* 0x004fe2000fffe0ff */
[----:B------:R-:W-:-:S03]  /*3df0*/  ISETP.NE.AND P0, PT, R8, 0x2, PT ;  /* 0x000000020800780c */ /* 0x000fc60003f05270 */
[----:B------:R-:W-:Y:S01]  /*3e00*/  UISETP.NE.AND UP0, UPT, UR4, 0x2, UPT ;  /* 0x000000020400788c */ /* 0x000fe2000bf05270 */
[----:B-1----:R-:W-:Y:S02]  /*3e10*/  SEL R0, RZ, 0x1, P0 ;  /* 0x00000001ff007807 */ /* 0x002fe40000000000 */
[----:B------:R-:W-:Y:S01]  /*3e20*/  SEL R8, R8, RZ, P0 ;  /* 0x000000ff08087207 */ /* 0x000fe20000000000 */
[----:B------:R-:W-:Y:S01]  /*3e30*/  USEL UR5, URZ, 0x1, UP0 ;  /* 0x00000001ff057887 */ /* 0x000fe20008000000 */
[----:B------:R-:W-:Y:S01]  /*3e40*/  LOP3.LUT R3, R3, R0, RZ, 0x3c, !PT ;  /* 0x0000000003037212 */ /* 0x000fe200078e3cff */
[----:B------:R-:W-:-:S04]  /*3e50*/  USEL UR32, UR4, URZ, UP0 ;  /* 0x000000ff04207287 */ /* 0x000fc80008000000 */
[----:B------:R-:W-:Y:S01]  /*3e60*/  LOP3.LUT R9, R9, UR5, RZ, 0x3c, !PT ;  /* 0x0000000509097c12 */ /* 0x000fe2000f8e3cff */
[----:B------:R-:W-:Y:S07]  /*3e70*/  @P1 BRA `(.L_x_75) ;  /* 0xfffffff800881947 */ /* 0x000fee000383ffff */
[----:B------:R-:W1:Y:S01]  /*3e80*/  S2UR UR8, SR_CgaCtaId ;  /* 0x00000000000879c3 */ /* 0x000e620000008800 */
[----:B------:R-:W-:Y:S01]  /*3e90*/  ELECT P0, URZ, PT ;  /* 0x0000000000ff782f */ /* 0x000fe20003800000 */
[----:B------:R-:W-:Y:S01]  /*3ea0*/  HFMA2 R0, -RZ, RZ, 0, 5.9604644775390625e-08 ;  /* 0x00000001ff007431 */ /* 0x000fe200000001ff */
[----:B------:R-:W-:-:S05]  /*3eb0*/  UMOV UR4, 0x40 ;  /* 0x0000004000047882 */ /* 0x000fca0000000000 */
[----:B------:R-:W-:Y:S01]  /*3ec0*/  UVIRTCOUNT.DEALLOC.SMPOOL 0x80 ;  /* 0x000000800000784c */ /* 0x000fe20000000000 */
[----:B------:R-:W-:Y:S02]  /*3ed0*/  UISETP.NE.AND UP0, UPT, UR47, URZ, UPT ;  /* 0x000000ff2f00728c */ /* 0x000fe4000bf05270 */
[----:B-1----:R-:W-:-:S09]  /*3ee0*/  ULEA UR8, UR8, UR4, 0x18 ;  /* 0x0000000408087291 */ /* 0x002fd2000f8ec0ff */
[----:B------:R1:W-:Y:S01]  /*3ef0*/  @P0 STS.U8 [UR8+0x1c], R0 ;  /* 0x00001c00ff000988 */ /* 0x0003e20008000008 */
[----:B------:R-:W-:Y:S05]  /*3f00*/  BRA.U UP0, `(.L_x_76) ;  /* 0x0000000100587547 */ /* 0x000fea000b800000 */
[----:B------:R-:W-:Y:S01]  /*3f10*/  UIADD3 UR5, UPT, UPT, UR26, 0xd0, URZ ;  /* 0x000000d01a057890 */ /* 0x000fe2000fffe0ff */
[----:B------:R-:W-:-:S03]  /*3f20*/  SHF.L.U32 R2, R9, 0x1f, RZ ;  /* 0x0000001f09027819 */ /* 0x000fc600000006ff */
[----:B------:R-:W-:-:S09]  /*3f30*/  ULEA UR4, UR32, UR5, 0x3 ;  /* 0x0000000520047291 */ /* 0x000fd2000f8e18ff */
[----:B------:R-:W2:Y:S02]  /*3f40*/  SYNCS.PHASECHK.TRANS64.TRYWAIT P0, [UR4], R2 ;  /* 0x00000002ff0075a7 */ /* 0x000ea40008001104 */
[----:B--2---:R-:W-:Y:S05]  /*3f50*/  @!P0 BRA `(.L_x_77) ;  /* 0x0000008800408947 */ /* 0x004fea0003800000 */
.L_x_209:
[----:B------:R-:W-:-:S04]  /*3f60*/  UIADD3 UR4, UPT, UPT, UR32, 0x1, URZ ;  /* 0x0000000120047890 */ /* 0x000fc8000fffe0ff */
[----:B------:R-:W-:-:S04]  /*3f70*/  UISETP.NE.AND UP1, UPT, UR4, 0x2, UPT ;  /* 0x000000020400788c */ /* 0x000fc8000bf25270 */
[----:B------:R-:W-:Y:S02]  /*3f80*/  USEL UR6, URZ, 0x1, UP1 ;  /* 0x00000001ff067887 */ /* 0x000fe40008800000 */
[----:B------:R-:W-:-:S04]  /*3f90*/  USEL UR4, UR4, URZ, UP1 ;  /* 0x000000ff04047287 */ /* 0x000fc80008800000 */
[----:B------:R-:W-:Y:S01]  /*3fa0*/  ULEA UR4, UR4, UR5, 0x3 ;  /* 0x0000000504047291 */ /* 0x000fe2000f8e18ff */
[----:B-1----:R-:W-:-:S04]  /*3fb0*/  LOP3.LUT R2, R9, UR6, RZ, 0x3c, !PT ;  /* 0x0000000609027c12 */ /* 0x002fc8000f8e3cff */
[----:B------:R-:W-:Y:S01]  /*3fc0*/  SHF.L.U32 R2, R2, 0x1f, RZ ;  /* 0x0000001f02027819 */ /* 0x000fe200000006ff */
[----:B------:R-:W-:-:S04]  /*3fd0*/  IMAD.U32 R0, RZ, RZ, UR4 ;  /* 0x00000004ff007e24 */ /* 0x000fc8000f8e00ff */
[----:B------:R1:W2:Y:S03]  /*3fe0*/  SYNCS.PHASECHK.TRANS64.TRYWAIT P0, [R0+URZ], R2 ;  /* 0x00000002000075a7 */ /* 0x0002a600080011ff */
[----:B--2---:R-:W-:Y:S05]  /*3ff0*/  @!P0 NANOSLEEP.SYNCS 0x989680 ;  /* 0x009896800000895d */ /* 0x004fea0003900000 */
[----:B------:R-:W2:Y:S02]  /*4000*/  @!P0 SYNCS.PHASECHK.TRANS64 P0, [R0+URZ], R2 ;  /* 0x00000002000085a7 */ /* 0x000ea400080010ff */
[----:B--2---:R-:W-:Y:S05]  /*4010*/  @P0 BRA `(.L_x_78) ;  /* 0x0000000000200947 */ /* 0x004fea0003800000 */
.L_x_79:
[----:B--2---:R2:W4:Y:S02]  /*4020*/  SYNCS.PHASECHK.TRANS64.TRYWAIT P0, [R0+URZ], R2 ;  /* 0x00000002000075a7 */ /* 0x00452400080011ff */
[----:B----4-:R-:W-:Y:S05]  /*4030*/  @!P0 NANOSLEEP.SYNCS 0x989680 ;  /* 0x009896800000895d */ /* 0x010fea0003900000 */
[----:B------:R-:W4:Y:S02]  /*4040*/  @!P0 SYNCS.PHASECHK.TRANS64 P0, [R0+URZ], R2 ;  /* 0x00000002000085a7 */ /* 0x000f2400080010ff */
[----:B----4-:R-:W-:Y:S05]  /*4050*/  @!P0 BRA `(.L_x_79) ;  /* 0xfffffffc00f08947 */ /* 0x010fea000383ffff */
[----:B------:R-:W-:Y:S05]  /*4060*/  BRA `(.L_x_78) ;  /* 0x00000000000c7947 */ /* 0x000fea0003800000 */
.L_x_76:
[----:B------:R-:W-:-:S04]  /*4070*/  UIADD3 UR4, UPT, UPT, UR26, 0x100, URZ ;  /* 0x000001001a047890 */ /* 0x000fc8000fffe0ff */
[----:B------:R-:W-:-:S09]  /*4080*/  UPRMT UR4, UR48, 0x654, UR4 ;  /* 0x0000065430047896 */ /* 0x000fd20008000004 */
[----:B------:R-:W-:Y:S03]  /*4090*/  SYNCS.ARRIVE.TRANS64.RED.A1T0 RZ, [UR4], RZ ;  /* 0x000000ffffff79a7 */ /* 0x000fe60008100404 */
.L_x_78:
[----:B-12---:R-:W-:Y:S01]  /*40a0*/  SHF.L.U32 R2, RZ, 0x1f, RZ ;  /* 0x0000001fff027819 */ /* 0x006fe200000006ff */
[----:B------:R-:W-:Y:S01]  /*40b0*/  UIADD3 UR4, UPT, UPT, UR26, 0x100, URZ ;  /* 0x000001001a047890 */ /* 0x000fe2000fffe0ff */
[----:B------:R-:W-:Y:S02]  /*40c0*/  PLOP3.LUT P0, PT, PT, PT, UP0, 0x80, 0x8 ;  /* 0x000000000008781c */ /* 0x000fe40003f0f008 */
[----:B------:R-:W1:Y:S02]  /*40d0*/  SYNCS.PHASECHK.TRANS64.TRYWAIT P1, [UR26+0x100], R2 ;  /* 0x00010002ff0075a7 */ /* 0x000e64000802111a */
[----:B-1----:R-:W-:Y:S09]  /*40e0*/  @!P1 BRA `(.L_x_80) ;  /* 0x0000008400f49947 */ /* 0x002ff20003800000 */
.L_x_211:
[----:B------:R-:W-:Y:S01]  /*40f0*/  @!UP0 UPRMT UR4, UR48, 0x654, UR4 ;  /* 0x0000065430048896 */ /* 0x000fe20008000004 */
[----:B------:R-:W-:Y:S01]  /*4100*/  UMOV UR5, 0xffff ;  /* 0x0000ffff00057882 */ /* 0x000fe20000000000 */
[----:B------:R-:W-:-:S07]  /*4110*/  UMOV UR6, 0x1 ;  /* 0x0000000100067882 */ /* 0x000fce0000000000 */
[----:B------:R-:W-:Y:S01]  /*4120*/  @!P0 SYNCS.ARRIVE.TRANS64.RED.A1T0 RZ, [UR4], RZ ;  /* 0x000000ffffff89a7 */ /* 0x000fe20008100404 */
[----:B------:R-:W-:Y:S01]  /*4130*/  NOP ;  /* 0x0000000000007918 */ /* 0x000fe20000000000 */
[----:B-1----:R-:W1:Y:S01]  /*4140*/  LDS R0, [UR8+0x14] ;  /* 0x00001408ff007984 */ /* 0x002e620008000800 */
[----:B------:R-:W-:-:S04]  /*4150*/  ULOP3.LUT UR4, UR44, 0xffff, URZ, 0xc0, !UPT ;  /* 0x0000ffff2c047892 */ /* 0x000fc8000f8ec0ff */
[----:B------:R-:W-:-:S04]  /*4160*/  USHF.R.U32.HI UR4, URZ, 0x5, UR4 ;  /* 0x00000005ff047899 */ /* 0x000fc80008011604 */
[----:B------:R-:W-:Y:S02]  /*4170*/  USHF.L.U32 UR5, UR5, UR4, URZ ;  /* 0x0000000405057299 */ /* 0x000fe400080006ff */
[----:B------:R-:W-:-:S04]  /*4180*/  USHF.L.U32 UR4, UR6, UR4, URZ ;  /* 0x0000000406047299 */ /* 0x000fc800080006ff */
[----:B-1----:R-:W-:-:S04]  /*4190*/  LOP3.LUT R0, R0, UR5, RZ, 0xc0, !PT ;  /* 0x0000000500007c12 */ /* 0x002fc8000f8ec0ff */
[----:B------:R-:W-:-:S13]  /*41a0*/  ISETP.NE.AND P0, PT, R0, UR5, PT ;  /* 0x0000000500007c0c */ /* 0x000fda000bf05270 */
[----:B------:R-:W-:Y:S05]  /*41b0*/  @P0 BRA `(.L_x_81) ;  /* 0x0000000000580947 */ /* 0x000fea0003800000 */
[----:B------:R-:W1:Y:S02]  /*41c0*/  LDS R0, [UR8+0x18] ;  /* 0x00001808ff007984 */ /* 0x000e640008000800 */
[----:B-1----:R-:W-:-:S04]  /*41d0*/  LOP3.LUT R0, R0, UR4, RZ, 0xc0, !PT ;  /* 0x0000000400007c12 */ /* 0x002fc8000f8ec0ff */
[----:B------:R-:W-:-:S13]  /*41e0*/  ISETP.NE.AND P0, PT, R0, UR4, PT ;  /* 0x0000000400007c0c */ /* 0x000fda000bf05270 */
[----:B------:R-:W-:Y:S05]  /*41f0*/  @P0 BRA `(.L_x_82) ;  /* 0x00000000003c0947 */ /* 0x000fea0003800000 */
[----:B------:R-:W1:Y:S01]  /*4200*/  S2R R2, SR_LANEID ;  /* 0x0000000000027919 */ /* 0x000e620000000000 */
[----:B------:R-:W-:-:S06]  /*4210*/  ULOP3.LUT UR5, URZ, UR5, URZ, 0x33, !UPT ;  /* 0x00000005ff057292 */ /* 0x000fcc000f8e33ff */
[----:B------:R-:W-:-:S04]  /*4220*/  IMAD.U32 R0, RZ, RZ, UR5 ;  /* 0x00000005ff007e24 */ /* 0x000fc8000f8e00ff */
[----:B------:R2:W4:Y:S02]  /*4230*/  REDUX UR7, R0 ;  /* 0x00000000000773c4 */ /* 0x0005240000000000 */
[----:B------:R1:W-:Y:S01]  /*4240*/  UTCATOMSWS.AND URZ, UR5 ;  /* 0x0000000500ff79e3 */ /* 0x0003e20008000000 */
[----:B--2---:R-:W-:Y:S01]  /*4250*/  LOP3.LUT R0, RZ, UR4, RZ, 0x33, !PT ;  /* 0x00000004ff007c12 */ /* 0x004fe2000f8e33ff */
[----:B------:R-:W-:Y:S02]  /*4260*/  VOTEU.ANY UR4, UPT, PT ;  /* 0x0000000000047886 */ /* 0x000fe400038e0100 */
[----:B------:R-:W-:Y:S02]  /*4270*/  UFLO.U32 UR4, UR4 ;  /* 0x00000004000472bd */ /* 0x000fe400080e0000 */
[----:B------:R-:W2:Y:S04]  /*4280*/  REDUX UR6, R0 ;  /* 0x00000000000673c4 */ /* 0x000ea80000000000 */
[----:B-1----:R-:W-:-:S02]  /*4290*/  ISETP.EQ.U32.AND P0, PT, R2, UR4, PT ;  /* 0x0000000402007c0c */ /* 0x002fc4000bf02070 */
[----:B----4-:R-:W-:-:S11]  /*42a0*/  MOV R2, UR7 ;  /* 0x0000000700027c02 */ /* 0x010fd60008000f00 */
[----:B------:R1:W-:Y:S01]  /*42b0*/  @P0 ATOMS.AND RZ, [UR8+0x14], R2 ;  /* 0x00001402ffff098c */ /* 0x0003e2000a800008 */
[----:B--2---:R-:W-:-:S05]  /*42c0*/  IMAD.U32 R0, RZ, RZ, UR6 ;  /* 0x00000006ff007e24 */ /* 0x004fca000f8e00ff */
[----:B------:R1:W-:Y:S01]  /*42d0*/  @P0 ATOMS.AND RZ, [UR8+0x18], R0 ;  /* 0x00001800ffff098c */ /* 0x0003e2000a800008 */
[----:B------:R-:W-:Y:S05]  /*42e0*/  BRA `(.L_x_83) ;  /* 0x0000000000147947 */ /* 0x000fea0003800000 */
.L_x_82:
[----:B------:R-:W-:Y:S02]  /*42f0*/  MOV R2, 0x4310 ;  /* 0x0000431000027802 */ /* 0x000fe40000000f00 */
[----:B---3-5:R-:W-:Y:S05]  /*4300*/  CALL.REL.NOINC `($__internal_0_$__cuda_sm10x_tcgen05_guardrail_trap_col_being_dealloced_not_returned_by_alloc) ;  /* 0x0000008c00847944 */ /* 0x028fea0003c00000 */
[----:B------:R-:W-:Y:S05]  /*4310*/  BRA `(.L_x_83) ;  /* 0x0000000000087947 */ /* 0x000fea0003800000 */
.L_x_81:
[----:B------:R-:W-:Y:S02]  /*4320*/  MOV R2, 0x4340 ;  /* 0x0000434000027802 */ /* 0x000fe40000000f00 */
[----:B---3-5:R-:W-:Y:S05]  /*4330*/  CALL.REL.NOINC `($__internal_2_$__cuda_sm10x_tcgen05_guardrail_trap_unallocated_columns_being_dealloced) ;  /* 0x0000008c00907944 */ /* 0x028fea0003c00000 */
.L_x_83:
[----:B------:R-:W-:Y:S01]  /*4340*/  NOP ;  /* 0x0000000000007918 */ /* 0x000fe20000000000 */
[----:B------:R-:W-:Y:S05]  /*4350*/  EXIT ;  /* 0x000000000000794d */ /* 0x000fea0003800000 */
.L_x_56:
[----:B------:R-:W-:-:S09]  /*4360*/  UISETP.NE.OR UP0, UPT, UR17, 0x3, !UP3 ;  /* 0x000000031100788c */ /* 0x000fd2000df05670 */
[----:B------:R-:W-:Y:S05]  /*4370*/  BRA.U UP0, `(.L_x_84) ;  /* 0x0000001500c47547 */ /* 0x000fea000b800000 */
[----:B------:R-:W1:Y:S01]  /*4380*/  LDCU UR37, c[0x0][0x370] ;  /* 0x00006e00ff2577ac */ /* 0x000e620008000800 */
[----:B------:R-:W2:Y:S01]  /*4390*/  LDC.64 R16, c[0x0][0x348] ;  /* 0x0000d200ff107b82 */ /* 0x000ea20000000a00 */
[----:B------:R-:W-:Y:S01]  /*43a0*/  HFMA2 R14, -RZ, RZ, 0, 0 ;  /* 0x00000000ff0e7431 */ /* 0x000fe200000001ff */
[----:B------:R-:W-:Y:S01]  /*43b0*/  MOV R13, RZ ;  /* 0x000000ff000d7202 */ /* 0x000fe20000000f00 */
[----:B------:R-:W1:Y:S01]  /*43c0*/  LDCU.128 UR48, c[0x0][0xb10] ;  /* 0x00016200ff3077ac */ /* 0x000e620008000c00 */
[----:B------:R-:W-:Y:S01]  /*43d0*/  HFMA2 R7, -RZ, RZ, 0, 2 ;  /* 0x00004000ff077431 */ /* 0x000fe200000001ff */
[----:B------:R-:W3:Y:S03]  /*43e0*/  LDCU UR31, c[0x0][0x374] ;  /* 0x00006e80ff1f77ac */ /* 0x000ee60008000800 */
[----:B------:R-:W4:Y:S01]  /*43f0*/  LDC.64 R2, c[0x0][0x888] ;  /* 0x00022200ff027b82 */ /* 0x000f220000000a00 */
[----:B------:R-:W3:Y:S01]  /*4400*/  LDCU UR15, c[0x0][0xb0c] ;  /* 0x00016180ff0f77ac */ /* 0x000ee20008000800 */
[----:B------:R-:W2:Y:S06]  /*4410*/  LDCU UR47, c[0x0][0xb20] ;  /* 0x00016400ff2f77ac */ /* 0x000eac0008000800 */
[----:B------:R-:W4:Y:S01]  /*4420*/  LDC.64 R4, c[0x0][0x890] ;  /* 0x00022400ff047b82 */ /* 0x000f220000000a00 */
[----:B------:R-:W2:Y:S01]  /*4430*/  LDCU UR4, c[0x0][0xb30] ;  /* 0x00016600ff0477ac */ /* 0x000ea20008000800 */
[----:B-1----:R-:W-:-:S02]  /*4440*/  UIMAD.WIDE.U32 UR6, UR37, UR48, URZ ;  /* 0x00000030250672a5 */ /* 0x002fc4000f8e00ff */
[----:B---3--:R-:W-:Y:S01]  /*4450*/  UIMAD.WIDE.U32 UR8, UR31, UR51, URZ ;  /* 0x000000331f0872a5 */ /* 0x008fe2000f8e00ff */
[----:B------:R-:W-:Y:S01]  /*4460*/  UMOV UR21, 0x400 ;  /* 0x0000040000157882 */ /* 0x000fe20000000000 */
[----:B------:R-:W-:Y:S02]  /*4470*/  UPLOP3.LUT UP1, UPT, UPT, UPT, UPT, 0x40, 0x4 ;  /* 0x000000000004789c */ /* 0x000fe40003f2e870 */
[----:B------:R-:W-:Y:S01]  /*4480*/  ULEA UR21, UR52, UR21, 0x18 ;  /* 0x0000001534157291 */ /* 0x000fe2000f8ec0ff */
[----:B------:R-:W-:Y:S02]  /*4490*/  UMOV UR6, UR7 ;  /* 0x0000000700067c82 */ /* 0x000fe40008000000 */
[----:B------:R-:W-:Y:S01]  /*44a0*/  UMOV UR38, UR9 ;  /* 0x0000000900267c82 */ /* 0x000fe20008000000 */
[----:B------:R-:W-:Y:S02]  /*44b0*/  UISETP.GE.AND UP0, UPT, UR45, 0x1, UPT ;  /* 0x000000012d00788c */ /* 0x000fe4000bf06270 */
[----:B------:R-:W-:Y:S01]  /*44c0*/  UISETP.NE.AND UP4, UPT, UR45, 0x1, UPT ;  /* 0x000000012d00788c */ /* 0x000fe2000bf85270 */
[----:B------:R-:W1:Y:S01]  /*44d0*/  LDCU.64 UR22, c[0x0][0xb28] ;  /* 0x00016500ff1677ac */ /* 0x000e620008000a00 */
[----:B------:R-:W-:-:S02]  /*44e0*/  UISETP.NE.AND UP6, UPT, UR15, 0x1, UPT ;  /* 0x000000010f00788c */ /* 0x000fc4000bfc5270 */
[----:B------:R-:W-:Y:S02]  /*44f0*/  UISETP.NE.AND UP5, UPT, UR50, 0x1, UPT ;  /* 0x000000013200788c */ /* 0x000fe4000bfa5270 */
[----:B------:R-:W-:Y:S02]  /*4500*/  UIADD3 UR41, UPT, UPT, UR21, 0x50, URZ ;  /* 0x0000005015297890 */ /* 0x000fe4000fffe0ff */
[----:B------:R-:W-:Y:S02]  /*4510*/  UIADD3 UR33, UPT, UPT, UR21, 0x58, URZ ;  /* 0x0000005815217890 */ /* 0x000fe4000fffe0ff */
[----:B------:R-:W-:Y:S02]  /*4520*/  UIADD3 UR25, UPT, UPT, UR21, 0x60, URZ ;  /* 0x0000006015197890 */ /* 0x000fe4000fffe0ff */
[----:B------:R-:W-:Y:S02]  /*4530*/  UIADD3 UR17, UPT, UPT, UR21, 0x68, URZ ;  /* 0x0000006815117890 */ /* 0x000fe4000fffe0ff */
[----:B------:R-:W-:-:S02]  /*4540*/  USHF.R.U32.HI UR39, URZ, UR49, UR6 ;  /* 0x00000031ff277299 */ /* 0x000fc40008011606 */
[----:B--2---:R-:W-:Y:S02]  /*4550*/  USHF.R.U32.HI UR38, URZ, UR47, UR38 ;  /* 0x0000002fff267299 */ /* 0x004fe40008011626 */
[----:B------:R-:W-:-:S11]  /*4560*/  UISETP.NE.AND UP3, UPT, UR4, 0x1, UPT ;  /* 0x000000010400788c */ /* 0x000fd6000bf65270 */
.L_x_99:
[C---:B------:R-:W-:Y:S02]  /*4570*/  LEA R12, R14.reuse, UR21, 0x3 ;  /* 0x000000150e0c7c11 */ /* 0x040fe4000f8e18ff */
[----:B------:R-:W-:Y:S02]  /*4580*/  SHF.L.U32 R0, R13, 0x1f, RZ ;  /* 0x0000001f0d007819 */ /* 0x000fe400000006ff */
[----:B------:R-:W-:Y:S02]  /*4590*/  LEA R8, R14, UR21, 0x4 ;  /* 0x000000150e087c11 */ /* 0x000fe4000f8e20ff */
[----:B--2---:R-:W2:Y:S02]  /*45a0*/  SYNCS.PHASECHK.TRANS64.TRYWAIT P0, [R12+URZ+0xa0], R0 ;  /* 0x0000a0000c0075a7 */ /* 0x004ea400080011ff */
[----:B--2---:R-:W-:Y:S05]  /*45b0*/  @!P0 BRA `(.L_x_85) ;  /* 0x0000008000d88947 */ /* 0x004fea0003800000 */
.L_x_212:
[----:B------:R-:W3:Y:S01]  /*45c0*/  LDS.128 R8, [R8+0x110] ;  /* 0x0001100008087984 */ /* 0x000ee20000000c00 */
[----:B------:R-:W-:Y:S01]  /*45d0*/  UISETP.GE.AND UP0, UPT, UR45, 0x1, UPT ;  /* 0x000000012d00788c */ /* 0x000fe2000bf06270 */
[----:B------:R-:W-:Y:S01]  /*45e0*/  @!PT LDS RZ, [RZ] ;  /* 0x00000000fffff984 */ /* 0x000fe20000000800 */
[----:B------:R-:W-:Y:S01]  /*45f0*/  @!PT LDS RZ, [RZ] ;  /* 0x00000000fffff984 */ /* 0x000fe20000000800 */
[----:B------:R-:W-:Y:S01]  /*4600*/  @!PT LDS RZ, [RZ] ;  /* 0x00000000fffff984 */ /* 0x000fe20000000800 */
[----:B------:R-:W-:Y:S01]  /*4610*/  @!PT LDS RZ, [RZ] ;  /* 0x00000000fffff984 */ /* 0x000fe20000000800 */
[----:B------:R1:W-:Y:S06]  /*4620*/  MEMBAR.ALL.CTA ;  /* 0x0000000000007992 */ /* 0x0003ec0000008000 */
[----:B-1----:R-:W1:Y:S01]  /*4630*/  FENCE.VIEW.ASYNC.S ;  /* 0x00000000000073c6 */ /* 0x002e620000000000 */
[----:B---3--:R-:W-:Y:S11]  /*4640*/  LOP3.LUT P0, RZ, R10, 0x1, RZ, 0xc0, !PT ;  /* 0x000000010aff7812 */ /* 0x008ff6000780c0ff */
[----:B------:R-:W-:Y:S02]  /*4650*/  @!UPT UIADD3 URZ, UPT, UPT, URZ, URZ, URZ ;  /* 0x000000fffffff290 */ /* 0x000fe4000fffe0ff */
[----:B-1----:R-:W-:Y:S01]  /*4660*/  VOTEU.ANY UP2, P0 ;  /* 0x0000000000ff7886 */ /* 0x002fe20000040100 */
[----:B------:R-:W-:Y:S11]  /*4670*/  PLOP3.LUT P0, PT, PT, PT, UP2, 0x80, 0x8 ;  /* 0x000000000008781c */ /* 0x000ff60003f0f028 */
[----:B------:R-:W-:Y:S02]  /*4680*/  @!UPT UIADD3 URZ, UPT, UPT, URZ, URZ, URZ ;  /* 0x000000fffffff290 */ /* 0x000fe4000fffe0ff */
[----:B--2---:R-:W-:Y:S02]  /*4690*/  @P0 SHF.R.U32.HI R0, RZ, 0x10, R9 ;  /* 0x00000010ff000819 */ /* 0x004fe40000011609 */
[----:B------:R-:W-:Y:S02]  /*46a0*/  @P0 MOV R6, R8 ;  /* 0x0000000800060202 */ /* 0x000fe40000000f00 */
[----:B------:R-:W-:Y:S01]  /*46b0*/  @P0 R2UR UR4, R0 ;  /* 0x00000000000402ca */ /* 0x000fe200000e0000 */
[----:B------:R-:W-:Y:S01]  /*46c0*/  VIADD R0, R12, 0xb0 ;  /* 0x000000b00c007836 */ /* 0x000fe20000000000 */
[----:B------:R-:W-:Y:S02]  /*46d0*/  @P0 LOP3.LUT R8, R9, 0xffff, RZ, 0xc0, !PT ;  /* 0x0000ffff09080812 */ /* 0x000fe400078ec0ff */
[----:B------:R-:W-:Y:S02]  /*46e0*/  @P0 R2UR UR6, R6 ;  /* 0x00000000060602ca */ /* 0x000fe400000e0000 */
[----:B------:R-:W-:Y:S02]  /*46f0*/  PRMT R0, RZ, 0x654, R0 ;  /* 0x00000654ff007816 */ /* 0x000fe40000000000 */
[----:B------:R-:W-:Y:S02]  /*4700*/  @P0 R2UR UR5, R8 ;  /* 0x00000000080502ca */ /* 0x000fe400000e0000 */
[----:B------:R1:W-:Y:S03]  /*4710*/  SYNCS.ARRIVE.TRANS64.RED.A1T0 RZ, [R0+URZ], RZ ;  /* 0x000000ff00ff79a7 */ /* 0x0003e600081004ff */
[----:B------:R-:W-:Y:S04]  /*4720*/  @UP2 UMOV UR30, UR4 ;  /* 0x00000004001e2c82 */ /* 0x000fe80008000000 */
[----:B------:R-:W-:Y:S04]  /*4730*/  @UP2 UMOV UR14, UR6 ;  /* 0x00000006000e2c82 */ /* 0x000fe80008000000 */
[----:B------:R-:W-:Y:S01]  /*4740*/  @UP2 UMOV UR13, UR5 ;  /* 0x00000005000d2c82 */ /* 0x000fe20008000000 */
[----:B------:R-:W-:Y:S05]  /*4750*/  BRA.U !UP0, `(.L_x_86) ;  /* 0x0000000108a47547 */ /* 0x000fea000b800000 */
[----:B------:R-:W-:Y:S02]  /*4760*/  UIMAD.WIDE.U32 UR18, UR13, UR51, URZ ;  /* 0x000000330d1272a5 */ /* 0x000fe4000f8e00ff */
[----:B------:R-:W-:Y:S02]  /*4770*/  UIMAD.WIDE.U32 UR26, UR14, UR48, URZ ;  /* 0x000000300e1a72a5 */ /* 0x000fe4000f8e00ff */
[----:B------:R-:W-:Y:S02]  /*4780*/  USEL UR4, UR31, UR38, !UP5 ;  /* 0x000000261f047287 */ /* 0x000fe4000e800000 */
[----:B------:R-:W-:Y:S02]  /*4790*/  USEL UR7, UR37, UR39, !UP6 ;  /* 0x0000002725077287 */ /* 0x000fe4000f000000 */
[----:B------:R-:W-:Y:S02]  /*47a0*/  UIMAD.WIDE.U32 UR8, UR4, UR22, URZ ;  /* 0x00000016040872a5 */ /* 0x000fe4000f8e00ff */
[----:B------:R-:W-:Y:S01]  /*47b0*/  UIMAD.WIDE.U32 UR10, UR7, UR22, URZ ;  /* 0x00000016070a72a5 */ /* 0x000fe2000f8e00ff */
[----:B------:R-:W-:Y:S02]  /*47c0*/  UMOV UR5, UR19 ;  /* 0x0000001300057c82 */ /* 0x000fe40008000000 */
[----:B------:R-:W-:Y:S03]  /*47d0*/  USHF.R.U32.HI UR6, URZ, UR47, UR5 ;  /* 0x0000002fff067299 */ /* 0x000fe60008011605 */
[----:B------:R-:W-:Y:S01]  /*47e0*/  UMOV UR5, UR27 ;  /* 0x0000001b00057c82 */ /* 0x000fe20008000000 */
[----:B------:R-:W-:Y:S02]  /*47f0*/  USEL UR6, UR13, UR6, !UP5 ;  /* 0x000000060d067287 */ /* 0x000fe4000e800000 */
[----:B------:R-:W-:Y:S03]  /*4800*/  USHF.R.U32.HI UR12, URZ, UR49, UR5 ;  /* 0x00000031ff0c7299 */ /* 0x000fe60008011605 */
[----:B------:R-:W-:Y:S02]  /*4810*/  UMOV UR5, UR9 ;  /* 0x0000000900057c82 */ /* 0x000fe40008000000 */
[----:B------:R-:W-:Y:S03]  /*4820*/  @UP4 USHF.R.U32.HI UR4, URZ, UR23, UR5 ;  /* 0x00000017ff044299 */ /* 0x000fe60008011605 */
[----:B------:R-:W-:Y:S01]  /*4830*/  UMOV UR5, UR11 ;  /* 0x0000000b00057c82 */ /* 0x000fe20008000000 */
[----:B------:R-:W-:Y:S02]  /*4840*/  UIMAD UR4, UR45, UR4, URZ ;  /* 0x000000042d0472a4 */ /* 0x000fe4000f8e02ff */
[----:B------:R-:W-:Y:S02]  /*4850*/  @UP4 USHF.R.U32.HI UR7, URZ, UR23, UR5 ;  /* 0x00000017ff074299 */ /* 0x000fe40008011605 */
[----:B------:R-:W-:Y:S02]  /*4860*/  UIMAD.WIDE.U32 UR10, UR6, UR22, URZ ;  /* 0x00000016060a72a5 */ /* 0x000fe4000f8e00ff */
[----:B------:R-:W-:Y:S02]  /*4870*/  USEL UR5, UR14, UR12, !UP6 ;  /* 0x0000000c0e057287 */ /* 0x000fe4000f000000 */
[----:B------:R-:W-:Y:S02]  /*4880*/  UIMAD UR8, UR45, UR7, URZ ;  /* 0x000000072d0872a4 */ /* 0x000fe4000f8e02ff */
[----:B------:R-:W-:Y:S03]  /*4890*/  UISETP.GE.AND UP0, UPT, UR6, UR4, UPT ;  /* 0x000000040600728c */ /* 0x000fe6000bf06270 */
[----:B------:R-:W-:Y:S01]  /*48a0*/  UMOV UR4, UR11 ;  /* 0x0000000b00047c82 */ /* 0x000fe20008000000 */
[----:B------:R-:W-:Y:S02]  /*48b0*/  UISETP.GE.OR UP0, UPT, UR5, UR8, UP0 ;  /* 0x000000080500728c */ /* 0x000fe40008706670 */
[----:B------:R-:W-:Y:S02]  /*48c0*/  USHF.R.U32.HI UR4, URZ, UR23, UR4 ;  /* 0x00000017ff047299 */ /* 0x000fe40008011604 */
[----:B------:R-:W-:Y:S02]  /*48d0*/  UIMAD.WIDE.U32 UR8, UR5, UR22, URZ ;  /* 0x00000016050872a5 */ /* 0x000fe4000f8e00ff */
[----:B------:R-:W-:Y:S04]  /*48e0*/  USEL UR10, UR6, UR4, !UP4 ;  /* 0x00000004060a7287 */ /* 0x000fe8000e000000 */
[----:B------:R-:W-:Y:S01]  /*48f0*/  UIADD3 UR11, UPT, UPT, -UR10, URZ, URZ ;  /* 0x000000ff0a0b7290 */ /* 0x000fe2000fffe1ff */
[----:B------:R-:W-:Y:S02]  /*4900*/  @!UP0 UMOV UR4, UR9 ;  /* 0x0000000900048c82 */ /* 0x000fe40008000000 */
[----:B------:R-:W-:Y:S02]  /*4910*/  @!UP0 USHF.R.U32.HI UR4, URZ, UR23, UR4 ;  /* 0x00000017ff048299 */ /* 0x000fe40008011604 */
[----:B------:R-:W-:Y:S02]  /*4920*/  UIMAD UR8, UR45, UR11, UR6 ;  /* 0x0000000b2d0872a4 */ /* 0x000fe4000f8e0206 */
[----:B------:R-:W-:Y:S04]  /*4930*/  @!UP0 USEL UR4, UR5, UR4, !UP4 ;  /* 0x0000000405048287 */ /* 0x000fe8000e000000 */
[----:B------:R-:W-:Y:S02]  /*4940*/  @!UP0 UIMAD UR7, UR7, UR8, UR4 ;  /* 0x00000008070782a4 */ /* 0x000fe4000f8e0204 */
[----:B------:R-:W-:Y:S02]  /*4950*/  @!UP0 UIADD3 UR9, UPT, UPT, UR10, -UR4, URZ ;  /* 0x800000040a098290 */ /* 0x000fe4000fffe0ff */
[----:B------:R-:W-:Y:S02]  /*4960*/  UIADD3 UR8, UPT, UPT, -UR6, URZ, URZ ;  /* 0x000000ff06087290 */ /* 0x000fe4000fffe1ff */
[----:B------:R-:W-:Y:S02]  /*4970*/  UIADD3 UR4, UPT, UPT, -UR5, URZ, URZ ;  /* 0x000000ff05047290 */ /* 0x000fe4000fffe1ff */
[----:B------:R-:W-:Y:S03]  /*4980*/  @!UP0 UIMAD UR6, UR9, UR45, UR5 ;  /* 0x0000002d090682a4 */ /* 0x000fe6000f8e0205 */
[----:B------:R-:W-:Y:S01]  /*4990*/  @!UP0 UMOV UR5, UR7 ;  /* 0x0000000700058c82 */ /* 0x000fe20008000000 */
[----:B------:R-:W-:Y:S02]  /*49a0*/  UIMAD UR7, UR15, UR4, UR14 ;  /* 0x000000040f0772a4 */ /* 0x000fe4000f8e020e */
[----:B------:R-:W-:Y:S02]  /*49b0*/  UIMAD UR4, UR50, UR8, UR13 ;  /* 0x00000008320472a4 */ /* 0x000fe4000f8e020d */
[----:B------:R-:W-:Y:S02]  /*49c0*/  UIMAD UR14, UR5, UR15, UR7 ;  /* 0x0000000f050e72a4 */ /* 0x000fe4000f8e0207 */
[----:B------:R-:W-:Y:S11]  /*49d0*/  UIMAD UR13, UR6, UR50, UR4 ;  /* 0x00000032060d72a4 */ /* 0x000ff6000f8e0204 */
[----:B------:R-:W-:Y:S01]  /*49e0*/  @!UPT UIADD3 URZ, UPT, UPT, URZ, URZ, URZ ;  /* 0x000000fffffff290 */ /* 0x000fe2000fffe0ff */
.L_x_86:
[----:B------:R-:W2:Y:S01]  /*49f0*/  @!UP3 LDCU.128 UR8, c[0x0][0xb10] ;  /* 0x00016200ff08b7ac */ /* 0x000ea20008000c00 */
[----:B------:R-:W-:Y:S01]  /*4a00*/  IMAD.MOV.U32 R10, RZ, RZ, 0x1 ;  /* 0x00000001ff0a7424 */ /* 0x000fe200078e00ff */
[C---:B----4-:R-:W-:Y:S02]  /*4a10*/  ISETP.NE.U32.AND P1, PT, R4.reuse, RZ, PT ;  /* 0x000000ff0400720c */ /* 0x050fe40003f25070 */
[----:B------:R-:W-:Y:S02]  /*4a20*/  ISETP.NE.U32.AND P0, PT, R4, RZ, PT ;  /* 0x000000ff0400720c */ /* 0x000fe40003f05070 */
[C---:B------:R-:W-:Y:S01]  /*4a30*/  ISETP.NE.AND.EX P1, PT, R5.reuse, RZ, PT, P1 ;  /* 0x000000ff0500720c */ /* 0x040fe20003f25310 */
[----:B------:R-:W3:Y:S01]  /*4a40*/  @!UP3 LDCU UR5, c[0x0][0xb0c] ;  /* 0x00016180ff05b7ac */ /* 0x000ee20008000800 */
[----:B------:R-:W-:Y:S02]  /*4a50*/  ISETP.NE.AND.EX P0, PT, R5, RZ, PT, P0 ;  /* 0x000000ff0500720c */ /* 0x000fe40003f05300 */
[----:B------:R-:W-:Y:S01]  /*4a60*/  SHF.L.U32 R10, R10, 0x1f, RZ ;  /* 0x0000001f0a0a7819 */ /* 0x000fe200000006ff */
[----:B------:R-:W-:Y:S02]  /*4a70*/  USHF.L.U32 UR43, UR16, 0x7, URZ ;  /* 0x00000007102b7899 */ /* 0x000fe400080006ff */
[----:B------:R-:W-:Y:S02]  /*4a80*/  USHF.L.U32 UR42, UR20, 0x8, URZ ;  /* 0x00000008142a7899 */ /* 0x000fe400080006ff */
[----:B--2---:R-:W-:Y:S07]  /*4a90*/  UIMAD.WIDE.U32 UR6, UR14, UR8, URZ ;  /* 0x000000080e0672a5 */ /* 0x004fee000f8e00ff */
[----:B------:R-:W-:Y:S01]  /*4aa0*/  @!UP3 UMOV UR4, UR7 ;  /* 0x000000070004bc82 */ /* 0x000fe20008000000 */
[----:B---3--:R-:W-:Y:S02]  /*4ab0*/  @!UP3 UISETP.NE.AND UP0, UPT, UR5, 0x1, UPT ;  /* 0x000000010500b88c */ /* 0x008fe4000bf05270 */
[----:B------:R-:W-:Y:S02]  /*4ac0*/  @!UP3 USHF.R.U32.HI UR4, URZ, UR9, UR4 ;  /* 0x00000009ff04b299 */ /* 0x000fe40008011604 */
[----:B------:R-:W-:Y:S02]  /*4ad0*/  UIMAD.WIDE.U32 UR6, UR13, UR11, URZ ;  /* 0x0000000b0d0672a5 */ /* 0x000fe4000f8e00ff */
[----:B------:R-:W-:Y:S02]  /*4ae0*/  @!UP3 USEL UR8, UR14, UR4, !UP0 ;  /* 0x000000040e08b287 */ /* 0x000fe4000c000000 */
[----:B------:R-:W-:Y:S03]  /*4af0*/  @!UP3 UISETP.NE.AND UP0, UPT, UR10, 0x1, UPT ;  /* 0x000000010a00b88c */ /* 0x000fe6000bf05270 */
[----:B------:R-:W-:Y:S02]  /*4b00*/  @!UP3 UMOV UR6, UR7 ;  /* 0x000000070006bc82 */ /* 0x000fe40008000000 */
[----:B------:R-:W2:Y:S02]  /*4b10*/  @!UP3 LDCU UR4, c[0x0][0xb20] ;  /* 0x00016400ff04b7ac */ /* 0x000ea40008000800 */
[----:B--2---:R-:W-:Y:S04]  /*4b20*/  @!UP3 USHF.R.U32.HI UR6, URZ, UR4, UR6 ;  /* 0x00000004ff06b299 */ /* 0x004fe80008011606 */
[----:B------:R-:W-:Y:S04]  /*4b30*/  @!UP3 USEL UR6, UR13, UR6, !UP0 ;  /* 0x000000060d06b287 */ /* 0x000fe8000c000000 */
[----:B------:R-:W-:Y:S02]  /*4b40*/  @!UP3 UIADD3 UR4, UPT, UPT, -UR8, UR6, URZ ;  /* 0x000000060804b290 */ /* 0x000fe4000fffe1ff */
[----:B------:R-:W-:Y:S02]  /*4b50*/  @!UP3 UIADD3 UR6, UPT, UPT, UR8, -UR6, URZ ;  /* 0x800000060806b290 */ /* 0x000fe4000fffe0ff */
[----:B------:R-:W-:Y:S02]  /*4b60*/  @!UP3 UIMAD UR14, UR4, UR5, UR14 ;  /* 0x00000005040eb2a4 */ /* 0x000fe4000f8e020e */
[----:B------:R-:W-:Y:S01]  /*4b70*/  @!UP3 UIMAD UR13, UR6, UR10, UR13 ;  /* 0x0000000a060db2a4 */ /* 0x000fe2000f8e020d */
[----:B------:R-:W-:Y:S11]  /*4b80*/  BRA.U UP1, `(.L_x_87) ;  /* 0x0000000101107547 */ /* 0x000ff6000b800000 */
[----:B------:R-:W-:Y:S04]  /*4b90*/  MOV R6, UR46 ;  /* 0x0000002e00067c02 */ /* 0x000fe80008000f00 */
[----:B------:R-:W-:Y:S04]  /*4ba0*/  SHF.L.U32 R6, R6, 0x1f, RZ ;  /* 0x0000001f06067819 */ /* 0x000fe800000006ff */
[----:B------:R-:W2:Y:S02]  /*4bb0*/  SYNCS.PHASECHK.TRANS64.TRYWAIT P2, [UR21+0x98], R6 ;  /* 0x00009806ff0075a7 */ /* 0x000ea40008041115 */
[----:B--2---:R-:W-:Y:S05]  /*4bc0*/  @!P2 BRA `(.L_x_88) ;  /* 0x0000007c0068a947 */ /* 0x004fea0003800000 */
.L_x_87:
[----:B------:R-:W-:Y:S05]  /*4bd0*/  @!P1 BRA `(.L_x_89) ;  /* 0x0000000000309947 */ /* 0x000fea0003800000 */
[----:B------:R-:W-:Y:S01]  /*4be0*/  ISETP.NE.U32.AND P1, PT, R2, RZ, PT ;  /* 0x000000ff0200720c */ /* 0x000fe20003f25070 */
[----:B------:R-:W2:Y:S01]  /*4bf0*/  LDCU.64 UR4, c[0x0][0x358] ;  /* 0x00006b00ff0477ac */ /* 0x000ea20008000a00 */
[----:B------:R-:W-:Y:S02]  /*4c00*/  IMAD.MOV.U32 R83, RZ, RZ, 0x1 ;  /* 0x00000001ff537424 */ /* 0x000fe400078e00ff */
[----:B------:R-:W-:Y:S11]  /*4c10*/  ISETP.NE.AND.EX P1, PT, R3, RZ, PT, P1 ;  /* 0x000000ff0300720c */ /* 0x000ff60003f25310 */
[----:B------:R-:W-:Y:S02]  /*4c20*/  @!UPT UIADD3 URZ, UPT, UPT, URZ, URZ, URZ ;  /* 0x000000fffffff290 */ /* 0x000fe4000fffe0ff */
[----:B------:R-:W3:Y:S01]  /*4c30*/  @P1 LDC.64 R8, c[0x0][0x888] ;  /* 0x00022200ff081b82 */ /* 0x000ee20000000a00 */
[----:B-1----:R-:W-:Y:S04]  /*4c40*/  @P1 IMAD R0, R4, UR36, RZ ;  /* 0x0000002404001c24 */ /* 0x002fe8000f8e02ff */
[----:B---3--:R-:W-:Y:S04]  /*4c50*/  @P1 IMAD.WIDE R8, R0, 0x4, R8 ;  /* 0x0000000400081825 */ /* 0x008fe800078e0208 */
[----:B------:R-:W-:Y:S01]  /*4c60*/  HFMA2 R0, -RZ, RZ, 0, 5.9604644775390625e-08 ;  /* 0x00000001ff007431 */ /* 0x000fe200000001ff */
[----:B--2--5:R2:W5:Y:S04]  /*4c70*/  @P1 LDG.E R45, desc[UR4][R8.64] ;  /* 0x00000004082d1981 */ /* 0x024568000c1e1900 */
[----:B------:R-:W-:Y:S01]  /*4c80*/  @!P1 PRMT R83, R0, 0x7610, R83 ;  /* 0x0000761000539816 */ /* 0x000fe20000000053 */
[----:B--2---:R-:W3:Y:S06]  /*4c90*/  @!P1 LDC R45, c[0x0][0x880] ;  /* 0x00022000ff2d9b82 */ /* 0x004eec0000000800 */
.L_x_89:
[----:B---3-5:R-:W-:Y:S01]  /*4ca0*/  @!P0 FSETP.EQ.AND P1, PT, R45, RZ, PT ;  /* 0x000000ff2d00820b */ /* 0x028fe20003f22000 */
[----:B------:R-:W-:Y:S01]  /*4cb0*/  @!UPT UIADD3 URZ, UPT, UPT, URZ, URZ, URZ ;  /* 0x000000fffffff290 */ /* 0x000fe2000fffe0ff */
[----:B------:R-:W-:Y:S11]  /*4cc0*/  @!P0 BRA `(.L_x_90) ;  /* 0x0000000000188947 */ /* 0x000ff60003800000 */
[----:B------:R-:W-:Y:S02]  /*4cd0*/  LOP3.LUT P0, RZ, R83, 0xff, RZ, 0xc0, !PT ;  /* 0x000000ff53ff7812 */ /* 0x000fe4000780c0ff */
[----:B------:R-:W-:Y:S04]  /*4ce0*/  ISETP.NE.U32.AND P1, PT, R2, RZ, PT ;  /* 0x000000ff0200720c */ /* 0x000fe80003f25070 */
[----:B------:R-:W-:Y:S04]  /*4cf0*/  ISETP.NE.AND.EX P1, PT, R3, RZ, PT, P1 ;  /* 0x000000ff0300720c */ /* 0x000fe80003f25310 */
[----:B------:R-:W-:Y:S03]  /*4d00*/  PLOP3.LUT P1, PT, P1, PT, PT, 0x8, 0x80 ;  /* 0x000000000080781c */ /* 0x000fe60000f2e170 */
[----:B------:R-:W-:Y:S11]  /*4d10*/  @P0 FSETP.EQ.AND P1, PT, R45, RZ, PT ;  /* 0x000000ff2d00020b */ /* 0x000ff60003f22000 */
[----:B------:R-:W-:Y:S02]  /*4d20*/  @!UPT UIADD3 URZ, UPT, UPT, URZ, URZ, URZ ;  /* 0x000000fffffff290 */ /* 0x000fe4000fffe0ff */
.L_x_90:
[----:B------:R-:W2:Y:S01]  /*4d30*/  SYNCS.PHASECHK.TRANS64.TRYWAIT P2, [UR21+0x70], R10 ;  /* 0x0000700aff0075a7 */ /* 0x000ea20008041115 */
[----:B------:R-:W-:Y:S04]  /*4d40*/  ELECT P0, URZ, PT ;  /* 0x0000000000ff782f */ /* 0x000fe80003800000 */
[----:B------:R-:W-:Y:S11]  /*4d50*/  PLOP3.LUT P1, PT, P1, P0, PT, 0xf2, 0x2f ;  /* 0x00000000002f781c */ /* 0x000ff60000f21e72 */
[----:B------:R-:W-:Y:S02]  /*4d60*/  @!UPT UIADD3 URZ, UPT, UPT, URZ, URZ, URZ ;  /* 0x000000fffffff290 */ /* 0x000fe4000fffe0ff */
[----:B------:R-:W-:Y:S05]  /*4d70*/  @!P1 IADD3 R8, P0, PT, R16, 0x580, RZ ;  /* 0x0000058010089810 */ /* 0x000fea0007f1e0ff */
[----:B-1----:R-:W-:Y:S01]  /*4d80*/  @!P1 IMAD.X R6, RZ, RZ, R17, P0 ;  /* 0x000000ffff069224 */ /* 0x002fe200000e0611 */
[----:B--2---:R-:W-:Y:S07]  /*4d90*/  @!P2 BRA `(.L_x_91) ;  /* 0x0000007c000ca947 */ /* 0x004fee0003800000 */
.L_x_215:
[----:B------:R-:W-:Y:S01]  /*4da0*/  @!P1 R2UR UR5, R8 ;  /* 0x00000000080592ca */ /* 0x000fe200000e0000 */
[----:B------:R-:W-:Y:S01]  /*4db0*/  VOTEU.ALL UP0, P1 ;  /* 0x0000000000ff7886 */ /* 0x000fe20000800000 */
[----:B------:R-:W-:Y:S01]  /*4dc0*/  @!P1 R2UR UR4, R6 ;  /* 0x00000000060492ca */ /* 0x000fe200000e0000 */
[----:B-1----:R-:W-:Y:S01]  /*4dd0*/  @!P1 IMAD.MOV.U32 R0, RZ, RZ, 0x4000 ;  /* 0x00004000ff009424 */ /* 0x002fe200078e00ff */
[----:B------:R-:W-:Y:S01]  /*4de0*/  UMOV UR8, 0x0 ;  /* 0x0000000000087882 */ /* 0x000fe20000000000 */
[----:B------:R-:W-:Y:S01]  /*4df0*/  UMOV UR9, 0x10000000 ;  /* 0x1000000000097882 */ /* 0x000fe20000000000 */
[----:B------:R-:W-:Y:S01]  /*4e00*/  @!UP0 UIADD3 UR40, UPT, UPT, UR21, 0x400, URZ ;  /* 0x0000040015288890 */ /* 0x000fe2000fffe0ff */
[----:B------:R-:W-:Y:S01]  /*4e10*/  VOTEU.ALL UP0, P1 ;  /* 0x0000000000ff7886 */ /* 0x000fe20000800000 */
[----:B------:R-:W-:Y:S01]  /*4e20*/  UMOV UR44, UR36 ;  /* 0x00000024002c7c82 */ /* 0x000fe20008000000 */
[----:B------:R-:W-:Y:S04]  /*4e30*/  UPRMT UR6, UR52, 0x654, UR41 ;  /* 0x0000065434067896 */ /* 0x000fe80008000029 */
[----:B------:R-:W-:Y:S02]  /*4e40*/  IMAD.U32 R8, RZ, RZ, UR5 ;  /* 0x00000005ff087e24 */ /* 0x000fe4000f8e00ff */
[----:B------:R-:W-:Y:S03]  /*4e50*/  IMAD.U32 R9, RZ, RZ, UR4 ;  /* 0x00000004ff097e24 */ /* 0x000fe6000f8e00ff */
[----:B------:R-:W-:Y:S02]  /*4e60*/  @!P1 R2UR UR4, R8 ;  /* 0x00000000080492ca */ /* 0x000fe400000e0000 */
[----:B------:R-:W-:Y:S02]  /*4e70*/  @!P1 R2UR UR5, R9 ;  /* 0x00000000090592ca */ /* 0x000fe400000e0000 */
[----:B------:R-:W-:Y:S05]  /*4e80*/  @!P1 IADD3 R8, P0, PT, R16, 0x580, RZ ;  /* 0x0000058010089810 */ /* 0x000fea0007f1e0ff */
[----:B------:R-:W-:Y:S06]  /*4e90*/  @!P1 IMAD.X R6, RZ, RZ, R17, P0 ;  /* 0x000000ffff069224 */ /* 0x000fec00000e0611 */
[----:B------:R1:W-:Y:S01]  /*4ea0*/  @!UP0 UTMALDG.3D [UR40], [UR4], desc[UR8] ;  /* 0x00000828040085b4 */ /* 0x0003e20008011000 */
[----:B------:R1:W-:Y:S01]  /*4eb0*/  @!P1 SYNCS.ARRIVE.TRANS64.RED.A0TR RZ, [UR21+0x50], R0 ;  /* 0x00005000ffff99a7 */ /* 0x0003e20008300415 */
[----:B------:R-:W-:Y:S01]  /*4ec0*/  SYNCS.ARRIVE.TRANS64.RED.A1T0 RZ, [UR6], RZ ;  /* 0x000000ffffff79a7 */ /* 0x000fe20008100406 */
[----:B------:R-:W2:Y:S02]  /*4ed0*/  SYNCS.PHASECHK.TRANS64.TRYWAIT P2, [UR21+0x78], R10 ;  /* 0x0000780aff0075a7 */ /* 0x000ea40008041115 */
[----:B-12---:R-:W-:Y:S05]  /*4ee0*/  @!P2 BRA `(.L_x_92) ;  /* 0x0000007800d0a947 */ /* 0x006fea0003800000 */
.L_x_217:
[----:B------:R-:W-:Y:S01]  /*4ef0*/  @!P1 R2UR UR5, R8 ;  /* 0x00000000080592ca */ /* 0x000fe200000e0000 */
[----:B------:R-:W-:Y:S01]  /*4f00*/  VOTEU.ALL UP0, P1 ;  /* 0x0000000000ff7886 */ /* 0x000fe20000800000 */
[----:B------:R-:W-:Y:S01]  /*4f10*/  @!P1 R2UR UR4, R6 ;  /* 0x00000000060492ca */ /* 0x000fe200000e0000 */
[----:B-1----:R-:W-:Y:S01]  /*4f20*/  @!P1 IMAD.MOV.U32 R0, RZ, RZ, 0x4000 ;  /* 0x00004000ff009424 */ /* 0x002fe200078e00ff */
[----:B------:R-:W-:Y:S01]  /*4f30*/  UMOV UR8, 0x0 ;  /* 0x0000000000087882 */ /* 0x000fe20000000000 */
[----:B------:R-:W-:Y:S01]  /*4f40*/  UMOV UR9, 0x10000000 ;  /* 0x1000000000097882 */ /* 0x000fe20000000000 */
[----:B------:R-:W-:Y:S02]  /*4f50*/  @!UP0 UIADD3 UR34, UPT, UPT, UR42, 0x20, URZ ;  /* 0x000000202a228890 */ /* 0x000fe4000fffe0ff */
[----:B------:R-:W-:Y:S01]  /*4f60*/  @!UP0 UIADD3 UR32, UPT, UPT, UR21, 0x4400, URZ ;  /* 0x0000440015208890 */ /* 0x000fe2000fffe0ff */
[----:B------:R-:W-:Y:S01]  /*4f70*/  VOTEU.ALL UP0, P1 ;  /* 0x0000000000ff7886 */ /* 0x000fe20000800000 */
[----:B------:R-:W-:Y:S01]  /*4f80*/  UMOV UR35, UR43 ;  /* 0x0000002b00237c82 */ /* 0x000fe20008000000 */
[----:B------:R-:W-:Y:S02]  /*4f90*/  UPRMT UR7, UR52, 0x654, UR33 ;  /* 0x0000065434077896 */ /* 0x000fe40008000021 */
        /* <DEDUP_REMOVED lines=11> */
.L_x_219:
        /* <DEDUP_REMOVED lines=10> */
[----:B------:R-:W-:Y:S02]  /*50f0*/  UMOV UR28, UR36 ;  /* 0x00000024001c7c82 */ /* 0x000fe40008000000 */
[----:B------:R-:W-:Y:S01]  /*5100*/  IMAD.U32 R8, RZ, RZ, UR5 ;  /* 0x00000005ff087e24 */ /* 0x000fe2000f8e00ff */
[----:B------:R-:W-:Y:S01]  /*5110*/  UPRMT UR29, UR52, 0x654, UR25 ;  /* 0x00000654341d7896 */ /* 0x000fe20008000019 */
        /* <DEDUP_REMOVED lines=10> */
.L_x_221:
        /* <DEDUP_REMOVED lines=16> */
[----:B------:R-:W-:Y:S02]  /*52c0*/  SHF.L.U32 R9, RZ, 0x1f, RZ ;  /* 0x0000001fff097819 */ /* 0x000fe400000006ff */
[----:B------:R-:W-:Y:S05]  /*52d0*/  @!P1 IADD3 R8, P0, PT, R16, 0x580, RZ ;  /* 0x0000058010089810 */ /* 0x000fea0007f1e0ff */
[----:B------:R-:W-:Y:S04]  /*52e0*/  @!P1 IMAD.X R6, RZ, RZ, R17, P0 ;  /* 0x000000ffff069224 */ /* 0x000fe800000e0611 */
[----:B------:R1:W-:Y:S01]  /*52f0*/  @!UP0 UTMALDG.3D [UR16], [UR4], desc[UR8] ;  /* 0x00000810040085b4 */ /* 0x0003e20008011000 */
[----:B------:R1:W-:Y:S01]  /*5300*/  @!P1 SYNCS.ARRIVE.TRANS64.RED.A0TR RZ, [UR21+0x68], R0 ;  /* 0x00006800ffff99a7 */ /* 0x0003e20008300415 */
[----:B------:R-:W-:Y:S01]  /*5310*/  SYNCS.ARRIVE.TRANS64.RED.A1T0 RZ, [UR24], RZ ;  /* 0x000000ffffff79a7 */ /* 0x000fe20008100418 */
[----:B------:R-:W2:Y:S02]  /*5320*/  SYNCS.PHASECHK.TRANS64.TRYWAIT P2, [UR21+0x70], R9 ;  /* 0x00007009ff0075a7 */ /* 0x000ea40008041115 */
[----:B-12---:R-:W-:Y:S05]  /*5330*/  @!P2 BRA `(.L_x_95) ;  /* 0x000000780004a947 */ /* 0x006fea0003800000 */
.L_x_223:
[----:B------:R-:W-:Y:S01]  /*5340*/  @!P1 R2UR UR5, R8 ;  /* 0x00000000080592ca */ /* 0x000fe200000e0000 */
[----:B------:R-:W-:Y:S01]  /*5350*/  VOTEU.ALL UP0, P1 ;  /* 0x0000000000ff7886 */ /* 0x000fe20000800000 */
[----:B------:R-:W-:Y:S01]  /*5360*/  @!P1 R2UR UR4, R6 ;  /* 0x00000000060492ca */ /* 0x000fe200000e0000 */
[----:B-1----:R-:W-:Y:S01]  /*5370*/  @!P1 IMAD.MOV.U32 R0, RZ, RZ, 0x4000 ;  /* 0x00004000ff009424 */ /* 0x002fe200078e00ff */
[----:B------:R-:W-:Y:S01]  /*5380*/  UMOV UR18, 0x0 ;  /* 0x0000000000127882 */ /* 0x000fe20000000000 */
[----:B------:R-:W-:Y:S01]  /*5390*/  UMOV UR19, 0x10000000 ;  /* 0x1000000000137882 */ /* 0x000fe20000000000 */
[----:B------:R-:W-:Y:S01]  /*53a0*/  @!UP0 UIADD3 UR10, UPT, UPT, UR42, 0x80, URZ ;  /* 0x000000802a0a8890 */ /* 0x000fe2000fffe0ff */
[----:B------:R-:W-:Y:S01]  /*53b0*/  @!P1 IADD3 R8, P0, PT, R16, 0x580, RZ ;  /* 0x0000058010089810 */ /* 0x000fe20007f1e0ff */
[----:B------:R-:W-:Y:S01]  /*53c0*/  @!UP0 UIADD3 UR8, UPT, UPT, UR21, 0x400, URZ ;  /* 0x0000040015088890 */ /* 0x000fe2000fffe0ff */
[----:B------:R-:W-:Y:S01]  /*53d0*/  VOTEU.ALL UP0, P1 ;  /* 0x0000000000ff7886 */ /* 0x000fe20000800000 */
[----:B------:R-:W-:Y:S01]  /*53e0*/  UMOV UR9, UR41 ;  /* 0x0000002900097c82 */ /* 0x000fe20008000000 */
[----:B------:R-:W-:Y:S02]  /*53f0*/  UMOV UR11, UR43 ;  /* 0x0000002b000b7c82 */ /* 0x000fe40008000000 */
[----:B------:R-:W-:Y:S01]  /*5400*/  IMAD.U32 R18, RZ, RZ, UR5 ;  /* 0x00000005ff127e24 */ /* 0x000fe2000f8e00ff */
[----:B------:R-:W-:Y:S01]  /*5410*/  UMOV UR12, UR36 ;  /* 0x00000024000c7c82 */ /* 0x000fe20008000000 */
[----:B------:R-:W-:Y:S02]  /*5420*/  IMAD.U32 R19, RZ, RZ, UR4 ;  /* 0x00000004ff137e24 */ /* 0x000fe4000f8e00ff */
[----:B------:R-:W-:Y:S01]  /*5430*/  @!P1 IMAD.X R6, RZ, RZ, R17, P0 ;  /* 0x000000ffff069224 */ /* 0x000fe200000e0611 */
[----:B------:R-:W-:Y:S02]  /*5440*/  @!P1 R2UR UR4, R18 ;  /* 0x00000000120492ca */ /* 0x000fe400000e0000 */
[----:B------:R-:W-:Y:S11]  /*5450*/  @!P1 R2UR UR5, R19 ;  /* 0x00000000130592ca */ /* 0x000ff600000e0000 */
[----:B------:R-:W-:Y:S02]  /*5460*/  @!UPT UIADD3 URZ, UPT, UPT, URZ, URZ, URZ ;  /* 0x000000fffffff290 */ /* 0x000fe4000fffe0ff */
[----:B------:R1:W-:Y:S01]  /*5470*/  @!UP0 UTMALDG.3D [UR8], [UR4], desc[UR18] ;  /* 0x00001208040085b4 */ /* 0x0003e20008011000 */
[----:B------:R1:W-:Y:S01]  /*5480*/  @!P1 SYNCS.ARRIVE.TRANS64.RED.A0TR RZ, [UR21+0x50], R0 ;  /* 0x00005000ffff99a7 */ /* 0x0003e20008300415 */
[----:B------:R-:W-:Y:S01]  /*5490*/  SYNCS.ARRIVE.TRANS64.RED.A1T0 RZ, [UR6], RZ ;  /* 0x000000ffffff79a7 */ /* 0x000fe20008100406 */
[----:B------:R-:W2:Y:S02]  /*54a0*/  SYNCS.PHASECHK.TRANS64.TRYWAIT P2, [UR21+0x78], R9 ;  /* 0x00007809ff0075a7 */ /* 0x000ea40008041115 */
[----:B-12---:R-:W-:Y:S05]  /*54b0*/  @!P2 BRA `(.L_x_96) ;  /* 0x0000007400bca947 */ /* 0x006fea0003800000 */
.L_x_225:
        /* <DEDUP_REMOVED lines=24> */
.L_x_227:
[----:B------:R-:W-:Y:S01]  /*5640*/  @!P1 R2UR UR5, R8 ;  /* 0x00000000080592ca */ /* 0x000fe200000e0000 */
[----:B------:R-:W-:Y:S01]  /*5650*/  VOTEU.ALL UP0, P1 ;  /* 0x0000000000ff7886 */ /* 0x000fe20000800000 */
[----:B------:R-:W-:Y:S01]  /*5660*/  @!P1 R2UR UR4, R6 ;  /* 0x00000000060492ca */ /* 0x000fe200000e0000 */
[----:B-1----:R-:W-:Y:S01]  /*5670*/  @!P1 IMAD.MOV.U32 R0, RZ, RZ, 0x4000 ;  /* 0x00004000ff009424 */ /* 0x002fe200078e00ff */
[----:B------:R-:W-:Y:S01]  /*5680*/  UMOV UR6, 0x0 ;  /* 0x0000000000067882 */ /* 0x000fe20000000000 */
[----:B------:R-:W-:Y:S01]  /*5690*/  UMOV UR7, 0x10000000 ;  /* 0x1000000000077882 */ /* 0x000fe20000000000 */
[----:B------:R-:W-:Y:S01]  /*56a0*/  @!UP0 UIADD3 UR10, UPT, UPT, UR42, 0xc0, URZ ;  /* 0x000000c02a0a8890 */ /* 0x000fe2000fffe0ff */
[----:B------:R-:W-:Y:S01]  /*56b0*/  VIADD R14, R14, 0x1 ;  /* 0x000000010e0e7836 */ /* 0x000fe20000000000 */
[----:B------:R-:W-:Y:S01]  /*56c0*/  @!UP0 UIADD3 UR8, UPT, UPT, UR21, 0x8400, URZ ;  /* 0x0000840015088890 */ /* 0x000fe2000fffe0ff */
[----:B------:R-:W-:Y:S01]  /*56d0*/  VOTEU.ALL UP0, P1 ;  /* 0x0000000000ff7886 */ /* 0x000fe20000800000 */
[----:B------:R-:W-:Y:S01]  /*56e0*/  UMOV UR9, UR25 ;  /* 0x0000001900097c82 */ /* 0x000fe20008000000 */
[----:B------:R-:W-:Y:S02]  /*56f0*/  UMOV UR11, UR43 ;  /* 0x0000002b000b7c82 */ /* 0x000fe40008000000 */
[----:B------:R-:W-:Y:S01]  /*5700*/  IMAD.U32 R18, RZ, RZ, UR5 ;  /* 0x00000005ff127e24 */ /* 0x000fe2000f8e00ff */
[----:B------:R-:W-:Y:S01]  /*5710*/  UMOV UR12, UR36 ;  /* 0x00000024000c7c82 */ /* 0x000fe20008000000 */
[----:B------:R-:W-:Y:S03]  /*5720*/  IMAD.U32 R19, RZ, RZ, UR4 ;  /* 0x00000004ff137e24 */ /* 0x000fe6000f8e00ff */
        /* <DEDUP_REMOVED lines=8> */
.L_x_229:
[----:B------:R-:W-:Y:S01]  /*57b0*/  @!P1 IADD3 R6, P0, PT, R16, 0x580, RZ ;  /* 0x0000058010069810 */ /* 0x000fe20007f1e0ff */
[----:B------:R-:W-:Y:S01]  /*57c0*/  VOTEU.ALL UP0, P1 ;  /* 0x0000000000ff7886 */ /* 0x000fe20000800000 */
[----:B------:R-:W-:Y:S01]  /*57d0*/  UMOV UR6, 0x0 ;  /* 0x0000000000067882 */ /* 0x000fe20000000000 */
[----:B------:R-:W-:Y:S01]  /*57e0*/  UMOV UR7, 0x10000000 ;  /* 0x1000000000077882 */ /* 0x000fe20000000000 */
[----:B------:R-:W-:Y:S01]  /*57f0*/  @!P1 R2UR UR5, R6 ;  /* 0x00000000060592ca */ /* 0x000fe200000e0000 */
[----:B-1----:R-:W-:Y:S01]  /*5800*/  @!P1 IMAD.X R0, RZ, RZ, R17, P0 ;  /* 0x000000ffff009224 */ /* 0x002fe200000e0611 */
[----:B------:R-:W-:Y:S01]  /*5810*/  @!UP0 UIADD3 UR10, UPT, UPT, UR42, 0xe0, URZ ;  /* 0x000000e02a0a8890 */ /* 0x000fe2000fffe0ff */
[----:B------:R-:W-:Y:S01]  /*5820*/  R2UR UR18, R85 ;  /* 0x00000000551272ca */ /* 0x000fe200000e0000 */
[----:B------:R-:W-:Y:S01]  /*5830*/  @!UP0 UIADD3 UR8, UPT, UPT, UR21, 0xc400, URZ ;  /* 0x0000c40015088890 */ /* 0x000fe2000fffe0ff */
[----:B------:R-:W-:Y:S01]  /*5840*/  R2UR UR16, R86 ;  /* 0x00000000561072ca */ /* 0x000fe200000e0000 */
[----:B------:R-:W-:Y:S01]  /*5850*/  VOTEU.ALL UP0, P1 ;  /* 0x0000000000ff7886 */ /* 0x000fe20000800000 */
[----:B------:R-:W-:Y:S01]  /*5860*/  @!P1 R2UR UR4, R0 ;  /* 0x00000000000492ca */ /* 0x000fe200000e0000 */
[----:B------:R-:W-:Y:S01]  /*5870*/  UMOV UR9, UR17 ;  /* 0x0000001100097c82 */ /* 0x000fe20008000000 */
[----:B------:R-:W-:Y:S01]  /*5880*/  UMOV UR11, UR43 ;  /* 0x0000002b000b7c82 */ /* 0x000fe20008000000 */
[----:B------:R-:W-:Y:S01]  /*5890*/  UMOV UR12, UR36 ;  /* 0x00000024000c7c82 */ /* 0x000fe20008000000 */
[C---:B------:R-:W-:Y:S01]  /*58a0*/  ISETP.NE.AND P0, PT, R14.reuse, 0x2, PT ;  /* 0x000000020e00780c */ /* 0x040fe20003f05270 */
[----:B------:R-:W-:Y:S01]  /*58b0*/  UPLOP3.LUT UP1, UPT, UPT, UPT, UPT, 0x80, 0x8 ;  /* 0x000000000008789c */ /* 0x000fe20003f2f070 */
[----:B------:R-:W-:Y:S01]  /*58c0*/  IMAD.U32 R8, RZ, RZ, UR5 ;  /* 0x00000005ff087e24 */ /* 0x000fe2000f8e00ff */
[----:B------:R-:W-:Y:S01]  /*58d0*/  UMOV UR36, UR30 ;  /* 0x0000001e00247c82 */ /* 0x000fe20008000000 */
[----:B------:R-:W-:Y:S01]  /*58e0*/  SEL R0, RZ, 0x1, P0 ;  /* 0x00000001ff007807 */ /* 0x000fe20000000000 */
[----:B------:R-:W-:Y:S01]  /*58f0*/  UIADD3 UR20, UPT, UPT, UR13, UR18, URZ ;  /* 0x000000120d147290 */ /* 0x000fe2000fffe0ff */
[----:B------:R-:W-:Y:S01]  /*5900*/  SEL R14, R14, RZ, P0 ;  /* 0x000000ff0e0e7207 */ /* 0x000fe20000000000 */
[----:B------:R-:W-:Y:S01]  /*5910*/  UIADD3 UR16, UPT, UPT, UR14, UR16, URZ ;  /* 0x000000100e107290 */ /* 0x000fe2000fffe0ff */
[----:B------:R-:W-:Y:S01]  /*5920*/  LOP3.LUT R13, R13, R0, RZ, 0x3c, !PT ;  /* 0x000000000d0d7212 */ /* 0x000fe200078e3cff */
[----:B------:R-:W-:Y:S01]  /*5930*/  IMAD.U32 R9, RZ, RZ, UR4 ;  /* 0x00000004ff097e24 */ /* 0x000fe2000f8e00ff */
[----:B------:R-:W-:Y:S04]  /*5940*/  @!P1 R2UR UR4, R8 ;  /* 0x00000000080492ca */ /* 0x000fe800000e0000 */
[----:B------:R-:W-:Y:S11]  /*5950*/  @!P1 R2UR UR5, R9 ;  /* 0x00000000090592ca */ /* 0x000ff600000e0000 */
[----:B------:R-:W-:Y:S02]  /*5960*/  @!UPT UIADD3 URZ, UPT, UPT, URZ, URZ, URZ ;  /* 0x000000fffffff290 */ /* 0x000fe4000fffe0ff */
[----:B------:R2:W-:Y:S01]  /*5970*/  @!UP0 UTMALDG.3D [UR8], [UR4], desc[UR6] ;  /* 0x00000608040085b4 */ /* 0x0005e20008011000 */
[----:B------:R2:W-:Y:S01]  /*5980*/  @!P1 SYNCS.ARRIVE.TRANS64.RED.A0TR RZ, [UR21+0x68], R7 ;  /* 0x00006807ffff99a7 */ /* 0x0005e20008300415 */
[----:B------:R-:W-:Y:S01]  /*5990*/  SYNCS.ARRIVE.TRANS64.RED.A1T0 RZ, [UR24], RZ ;  /* 0x000000ffffff79a7 */ /* 0x000fe20008100418 */
[----:B------:R-:W-:Y:S05]  /*59a0*/  BRA.U UP2, `(.L_x_99) ;  /* 0xffffffe902f07547 */ /* 0x000fea000b83ffff */
[----:B------:R-:W1:Y:S02]  /*59b0*/  SYNCS.PHASECHK.TRANS64.TRYWAIT P0, [UR21+0x70], R10 ;  /* 0x0000700aff0075a7 */ /* 0x000e640008001115 */
[----:B-1----:R-:W-:Y:S05]  /*59c0*/  @!P0 BRA `(.L_x_100) ;  /* 0x0000007000c08947 */ /* 0x002fea0003800000 */
.L_x_231:
[----:B------:R-:W3:Y:S02]  /*59d0*/  SYNCS.PHASECHK.TRANS64.TRYWAIT P0, [UR21+0x78], R10 ;  /* 0x0000780aff0075a7 */ /* 0x000ee40008001115 */
[----:B---3--:R-:W-:Y:S05]  /*59e0*/  @!P0 BRA `(.L_x_101) ;  /* 0x0000007000d08947 */ /* 0x008fea0003800000 */
.L_x_233:
[----:B------:R-:W3:Y:S01]  /*59f0*/  SYNCS.PHASECHK.TRANS64.TRYWAIT P0, [UR21+0x80], R10 ;  /* 0x0000800aff0075a7 */ /* 0x000ee20008001115 */
[----:B-1----:R-:W-:Y:S01]  /*5a00*/  HFMA2 R0, -RZ, RZ, 0, 5.9604644775390625e-08 ;  /* 0x00000001ff007431 */ /* 0x002fe200000001ff */
[----:B---3--:R-:W-:Y:S06]  /*5a10*/  @!P0 BRA `(.L_x_102) ;  /* 0x0000007000dc8947 */ /* 0x008fec0003800000 */
.L_x_235:
[----:B-1----:R-:W-:Y:S02]  /*5a20*/  MOV R2, UR21 ;  /* 0x0000001500027c02 */ /* 0x002fe40008000f00 */
[----:B------:R-:W-:-:S07]  /*5a30*/  SHF.L.U32 R0, R0, 0x1f, RZ ;  /* 0x0000001f00007819 */ /* 0x000fce00000006ff */
.L_x_103:
[----:B-1----:R1:W3:Y:S02]  /*5a40*/  SYNCS.PHASECHK.TRANS64.TRYWAIT P0, [R2+URZ+0x88], R0 ;  /* 0x00008800020075a7 */ /* 0x0022e400080011ff */
[----:B---3--:R-:W-:Y:S05]  /*5a50*/  @!P0 NANOSLEEP.SYNCS 0x989680 ;  /* 0x009896800000895d */ /* 0x008fea0003900000 */
[----:B------:R-:W3:Y:S02]  /*5a60*/  @!P0 SYNCS.PHASECHK.TRANS64 P0, [R2+URZ+0x88], R0 ;  /* 0x00008800020085a7 */ /* 0x000ee400080010ff */
[----:B--23--:R-:W-:Y:S05]  /*5a70*/  @P0 EXIT ;  /* 0x000000000000094d */ /* 0x00cfea0003800000 */
[----:B------:R-:W-:Y:S05]  /*5a80*/  BRA `(.L_x_103) ;  /* 0xfffffffc00ec7947 */ /* 0x000fea000383ffff */
.L_x_84:
[----:B------:R-:W-:-:S06]  /*5a90*/  UISETP.GE.AND UP0, UPT, UR17, 0x4, UPT ;  /* 0x000000041100788c */ /* 0x000fcc000bf06270 */
[----:B------:R-:W-:-:S13]  /*5aa0*/  PLOP3.LUT P0, PT, PT, PT, UP0, 0x80, 0x8 ;  /* 0x000000000008781c */ /* 0x000fda0003f0f008 */
[----:B------:R-:W-:Y:S05]  /*5ab0*/  @!P0 EXIT ;  /* 0x000000000000894d */ /* 0x000fea0003800000 */
[----:B------:R-:W-:Y:S01]  /*5ac0*/  BAR.SYNC.DEFER_BLOCKING 0x6, 0xa0 ;  /* 0x0182800000007b1d */ /* 0x000fe20000010000 */
[C---:B------:R-:W-:Y:S01]  /*5ad0*/  IMAD.SHL.U32 R2, R100.reuse, 0x20, RZ ;  /* 0x0000002064027824 */ /* 0x040fe200078e00ff */
[C---:B------:R-:W-:Y:S01]  /*5ae0*/  LOP3.LUT R82, R100.reuse, 0x1, RZ, 0xc0, !PT ;  /* 0x0000000164527812 */ /* 0x040fe200078ec0ff */
[C---:B------:R-:W-:Y:S01]  /*5af0*/  IMAD.SHL.U32 R44, R100.reuse, 0x4, RZ ;  /* 0x00000004642c7824 */ /* 0x040fe200078e00ff */
[----:B------:R-:W-:Y:S01]  /*5b00*/  CS2R R96, SRZ ;  /* 0x0000000000607805 */ /* 0x000fe2000001ff00 */
[----:B------:R-:W-:Y:S01]  /*5b10*/  IMAD.U32 R37, R100, 0x10000, RZ ;  /* 0x0001000064257824 */ /* 0x000fe200078e00ff */
[----:B------:R-:W-:Y:S01]  /*5b20*/  UMOV UR43, 0x400 ;  /* 0x00000400002b7882 */ /* 0x000fe20000000000 */
[----:B------:R-:W1:Y:S01]  /*5b30*/  LDCU.64 UR4, c[0x0][0x890] ;  /* 0x00011200ff0477ac */ /* 0x000e620008000a00 */
[----:B------:R-:W2:Y:S01]  /*5b40*/  LDC.64 R80, c[0x0][0x8b0] ;  /* 0x00022c00ff507b82 */ /* 0x000ea20000000a00 */
[----:B------:R-:W-:Y:S01]  /*5b50*/  LOP3.LUT R3, R2, 0xe0, RZ, 0xc0, !PT ;  /* 0x000000e002037812 */ /* 0x000fe200078ec0ff */
[----:B------:R-:W-:Y:S01]  /*5b60*/  IMAD.MOV.U32 R99, RZ, RZ, 0x2 ;  /* 0x00000002ff637424 */ /* 0x000fe200078e00ff */
[----:B------:R-:W-:Y:S01]  /*5b70*/  ULEA UR43, UR52, UR43, 0x18 ;  /* 0x0000002b342b7291 */ /* 0x000fe2000f8ec0ff */
[----:B------:R-:W-:Y:S01]  /*5b80*/  ISETP.NE.U32.AND P0, PT, R82, 0x1, PT ;  /* 0x000000015200780c */ /* 0x000fe20003f05070 */
[----:B------:R-:W-:Y:S01]  /*5b90*/  IMAD.MOV.U32 R98, RZ, RZ, 0x4 ;  /* 0x00000004ff627424 */ /* 0x000fe200078e00ff */
[----:B------:R-:W-:Y:S01]  /*5ba0*/  LOP3.LUT R44, R3, 0x1c, R44, 0xf8, !PT ;  /* 0x0000001c032c7812 */ /* 0x000fe200078ef82c */
[----:B------:R-:W-:Y:S01]  /*5bb0*/  IMAD.MOV.U32 R36, RZ, RZ, RZ ;  /* 0x000000ffff247224 */ /* 0x000fe200078e00ff */
[----:B------:R-:W3:Y:S01]  /*5bc0*/  LDC.64 R46, c[0x0][0x8a8] ;  /* 0x00022a00ff2e7b82 */ /* 0x000ee20000000a00 */
[----:B------:R-:W-:Y:S01]  /*5bd0*/  LOP3.LUT R37, R37, 0x600000, RZ, 0xc0, !PT ;  /* 0x0060000025257812 */ /* 0x000fe200078ec0ff */
[----:B------:R-:W-:Y:S01]  /*5be0*/  IMAD.MOV.U32 R90, RZ, RZ, RZ ;  /* 0x000000ffff5a7224 */ /* 0x000fe200078e00ff */
[----:B------:R-:W-:Y:S01]  /*5bf0*/  R2P PR, R100, 0x6 ;  /* 0x0000000664007804 */ /* 0x000fe20000000000 */
[----:B------:R-:W4:Y:S01]  /*5c00*/  LDCU UR63, c[0x0][0x370] ;  /* 0x00006e00ff3f77ac */ /* 0x000f220008000800 */
[----:B------:R-:W-:-:S02]  /*5c10*/  LOP3.LUT R44, R44, 0xf00, R2, 0xf8, !PT ;  /* 0x00000f002c2c7812 */ /* 0x000fc400078ef802 */
[----:B------:R-:W-:Y:S01]  /*5c20*/  P2R R2, PR, RZ, 0x1 ;  /* 0x00000001ff027803 */ /* 0x000fe20000000000 */
[----:B------:R-:W4:Y:S01]  /*5c30*/  LDS R0, [UR43+0x130] ;  /* 0x0001302bff007984 */ /* 0x000f220008000800 */
[----:B-1----:R-:W-:Y:S01]  /*5c40*/  IMAD.U32 R102, RZ, RZ, UR4 ;  /* 0x00000004ff667e24 */ /* 0x002fe2000f8e00ff */
[----:B------:R-:W-:Y:S01]  /*5c50*/  UIADD3 UR4, UPT, UPT, UR43, 0x400, URZ ;  /* 0x000004002b047890 */ /* 0x000fe2000fffe0ff */
[----:B------:R-:W-:Y:S01]  /*5c60*/  IMAD.U32 R101, RZ, RZ, UR5 ;  /* 0x00000005ff657e24 */ /* 0x000fe2000f8e00ff */
[----:B------:R-:W-:Y:S01]  /*5c70*/  LOP3.LUT R100, R100, 0x60, RZ, 0xc0, !PT ;  /* 0x0000006064647812 */ /* 0x000fe200078ec0ff */
[----:B------:R-:W1:Y:S01]  /*5c80*/  LDCU.64 UR54, c[0x0][0x348] ;  /* 0x00006900ff3677ac */ /* 0x000e620008000a00 */
[----:B------:R-:W-:Y:S02]  /*5c90*/  SEL R99, R99, 0xfffffffe, !P1 ;  /* 0xfffffffe63637807 */ /* 0x000fe40004800000 */
[----:B------:R-:W-:Y:S01]  /*5ca0*/  SEL R98, R98, 0xfffffffc, !P2 ;  /* 0xfffffffc62627807 */ /* 0x000fe20005000000 */
[----:B------:R-:W-:Y:S01]  /*5cb0*/  IMAD.U32 R88, RZ, RZ, UR4 ;  /* 0x00000004ff587e24 */ /* 0x000fe2000f8e00ff */
[----:B------:R-:W1:Y:S01]  /*5cc0*/  LDCU UR42, c[0x0][0xb0c] ;  /* 0x00016180ff2a77ac */ /* 0x000e620008000800 */
[----:B------:R-:W1:Y:S01]  /*5cd0*/  LDCU UR39, c[0x0][0xb30] ;  /* 0x00016600ff2777ac */ /* 0x000e620008000800 */
[----:B------:R-:W1:Y:S01]  /*5ce0*/  LDCU.64 UR60, c[0x0][0x888] ;  /* 0x00011100ff3c77ac */ /* 0x000e620008000a00 */
[----:B------:R-:W1:Y:S01]  /*5cf0*/  LDCU.64 UR40, c[0x0][0xb28] ;  /* 0x00016500ff2877ac */ /* 0x000e620008000a00 */
[----:B------:R-:W1:Y:S01]  /*5d00*/  LDCU.128 UR56, c[0x0][0xb10] ;  /* 0x00016200ff3877ac */ /* 0x000e620008000c00 */
[----:B------:R-:W1:Y:S01]  /*5d10*/  LDCU UR62, c[0x0][0x374] ;  /* 0x00006e80ff3e77ac */ /* 0x000e620008000800 */
[----:B------:R-:W-:Y:S01]  /*5d20*/  UMOV UR53, URZ ;  /* 0x000000ff00357c82 */ /* 0x000fe20008000000 */
[----:B------:R-:W-:Y:S01]  /*5d30*/  UMOV UR47, URZ ;  /* 0x000000ff002f7c82 */ /* 0x000fe20008000000 */
[----:B-1234-:R-:W-:-:S07]  /*5d40*/  IMAD.IADD R37, R0, 0x1, R37 ;  /* 0x0000000100257824 */ /* 0x01efce00078e0225 */
.L_x_179:
[----:B------:R-:W-:Y:S02]  /*5d50*/  LEA R0, R90, UR43, 0x3 ;  /* 0x0000002b5a007c11 */ /* 0x000fe4000f8e18ff */
[----:B------:R-:W-:Y:S02]  /*5d60*/  SHF.L.U32 R2, R96, 0x1f, RZ ;  /* 0x0000001f60027819 */ /* 0x000fe400000006ff */
[----:B-1----:R-:W-:Y:S02]  /*5d70*/  LEA R4, R90, UR43, 0x4 ;  /* 0x0000002b5a047c11 */ /* 0x002fe4000f8e20ff */
[----:B------:R-:W1:Y:S02]  /*5d80*/  SYNCS.PHASECHK.TRANS64.TRYWAIT P0, [R0+URZ+0xa0], R2 ;  /* 0x0000a002000075a7 */ /* 0x000e6400080011ff */
[----:B-1----:R-:W-:Y:S05]  /*5d90*/  @!P0 BRA `(.L_x_104) ;  /* 0x0000007000148947 */ /* 0x002fea0003800000 */
.L_x_236:
[----:B------:R-:W-:Y:S01]  /*5da0*/  R2UR UR7, R103 ;  /* 0x00000000670772ca */ /* 0x000fe200000e0000 */
[----:B------:R-:W2:Y:S01]  /*5db0*/  LDS.128 R4, [R4+0x110] ;  /* 0x0001100004047984 */ /* 0x000ea20000000c00 */
[----:B-1----:R-:W-:Y:S01]  /*5dc0*/  VIADD R0, R0, 0xb0 ;  /* 0x000000b000007836 */ /* 0x002fe20000000000 */
[----:B------:R-:W-:Y:S04]  /*5dd0*/  UISETP.GE.AND UP0, UPT, UR45, 0x1, UPT ;  /* 0x000000012d00788c */ /* 0x000fe8000bf06270 */
[----:B------:R-:W-:Y:S01]  /*5de0*/  PRMT R0, RZ, 0x654, R0 ;  /* 0x00000654ff007816 */ /* 0x000fe20000000000 */
[----:B------:R-:W-:Y:S01]  /*5df0*/  @!PT LDS RZ, [RZ] ;  /* 0x00000000fffff984 */ /* 0x000fe20000000800 */
[----:B------:R-:W-:Y:S01]  /*5e00*/  @!PT LDS RZ, [RZ] ;  /* 0x00000000fffff984 */ /* 0x000fe20000000800 */
[----:B------:R-:W-:Y:S01]  /*5e10*/  @!PT LDS RZ, [RZ] ;  /* 0x00000000fffff984 */ /* 0x000fe20000000800 */
[----:B------:R-:W-:Y:S01]  /*5e20*/  @!PT LDS RZ, [RZ] ;  /* 0x00000000fffff984 */ /* 0x000fe20000000800 */
[----:B------:R1:W-:Y:S06]  /*5e30*/  MEMBAR.ALL.CTA ;  /* 0x0000000000007992 */ /* 0x0003ec0000008000 */
[----:B-1----:R-:W1:Y:S02]  /*5e40*/  FENCE.VIEW.ASYNC.S ;  /* 0x00000000000073c6 */ /* 0x002e640000000000 */
[----:B-1----:R1:W-:Y:S01]  /*5e50*/  SYNCS.ARRIVE.TRANS64.RED.A1T0 RZ, [R0+URZ], RZ ;  /* 0x000000ff00ff79a7 */ /* 0x0023e200081004ff */
[----:B--2---:R-:W-:Y:S11]  /*5e60*/  LOP3.LUT P0, RZ, R6, 0x1, RZ, 0xc0, !PT ;  /* 0x0000000106ff7812 */ /* 0x004ff6000780c0ff */
[----:B------:R-:W-:Y:S02]  /*5e70*/  @!UPT UIADD3 URZ, UPT, UPT, URZ, URZ, URZ ;  /* 0x000000fffffff290 */ /* 0x000fe4000fffe0ff */
[----:B------:R-:W-:Y:S01]  /*5e80*/  VOTEU.ANY UP1, P0 ;  /* 0x0000000000ff7886 */ /* 0x000fe20000020100 */
[----:B------:R-:W-:Y:S01]  /*5e90*/  PLOP3.LUT P0, PT, PT, PT, UP1, 0x80, 0x8 ;  /* 0x000000000008781c */ /* 0x000fe20003f0f018 */
[----:B------:R-:W-:Y:S06]  /*5ea0*/  UP2UR UR4, UPR, URZ, 0x2 ;  /* 0x00000002ff047883 */ /* 0x000fec0008000000 */
[----:B------:R-:W-:Y:S06]  /*5eb0*/  IMAD.U32 R104, RZ, RZ, UR4 ;  /* 0x00000004ff687e24 */ /* 0x000fec000f8e00ff */
[----:B------:R-:W-:Y:S02]  /*5ec0*/  @P0 SHF.R.U32.HI R2, RZ, 0x10, R5 ;  /* 0x00000010ff020819 */ /* 0x000fe40000011605 */
[----:B------:R-:W-:Y:S02]  /*5ed0*/  @P0 MOV R3, R4 ;  /* 0x0000000400030202 */ /* 0x000fe40000000f00 */
[----:B------:R-:W-:Y:S02]  /*5ee0*/  @P0 R2UR UR4, R2 ;  /* 0x00000000020402ca */ /* 0x000fe400000e0000 */
[----:B------:R-:W-:Y:S02]  /*5ef0*/  @P0 LOP3.LUT R4, R5, 0xffff, RZ, 0xc0, !PT ;  /* 0x0000ffff05040812 */ /* 0x000fe400078ec0ff */
[----:B------:R-:W-:Y:S02]  /*5f00*/  @P0 R2UR UR6, R3 ;  /* 0x00000000030602ca */ /* 0x000fe400000e0000 */
[----:B------:R-:W-:Y:S07]  /*5f10*/  @P0 R2UR UR5, R4 ;  /* 0x00000000040502ca */ /* 0x000fee00000e0000 */
[----:B------:R-:W-:Y:S02]  /*5f20*/  @UP1 UMOV UR7, UR4 ;  /* 0x0000000400071c82 */ /* 0x000fe40008000000 */
[----:B------:R-:W-:Y:S02]  /*5f30*/  IMAD.U32 R103, RZ, RZ, UR7 ;  /* 0x00000007ff677e24 */ /* 0x000fe4000f8e00ff */
[----:B------:R-:W-:Y:S02]  /*5f40*/  @UP1 UMOV UR38, UR6 ;  /* 0x0000000600261c82 */ /* 0x000fe40008000000 */
[----:B------:R-:W-:Y:S01]  /*5f50*/  @UP1 UMOV UR37, UR5 ;  /* 0x0000000500251c82 */ /* 0x000fe20008000000 */
[----:B-1----:R-:W-:Y:S05]  /*5f60*/  BRA.U !UP0, `(.L_x_105) ;  /* 0x0000000108cc7547 */ /* 0x002fea000b800000 */
[----:B------:R-:W1:Y:S01]  /*5f70*/  LDCU UR12, c[0x0][0xb20] ;  /* 0x00016400ff0c77ac */ /* 0x000e620008000800 */
[----:B------:R-:W-:Y:S02]  /*5f80*/  UIMAD.WIDE.U32 UR4, UR62, UR59, URZ ;  /* 0x0000003b3e0472a5 */ /* 0x000fe4000f8e00ff */
[----:B------:R-:W-:Y:S02]  /*5f90*/  UIMAD.WIDE.U32 UR6, UR63, UR56, URZ ;  /* 0x000000383f0672a5 */ /* 0x000fe4000f8e00ff */
[----:B------:R-:W-:Y:S02]  /*5fa0*/  UISETP.NE.AND UP0, UPT, UR58, 0x1, UPT ;  /* 0x000000013a00788c */ /* 0x000fe4000bf05270 */
[----:B------:R-:W-:Y:S02]  /*5fb0*/  UIMAD.WIDE.U32 UR8, UR37, UR59, URZ ;  /* 0x0000003b250872a5 */ /* 0x000fe4000f8e00ff */
[----:B------:R-:W-:Y:S02]  /*5fc0*/  UIMAD.WIDE.U32 UR10, UR38, UR56, URZ ;  /* 0x00000038260a72a5 */ /* 0x000fe4000f8e00ff */
[----:B------:R-:W-:Y:S02]  /*5fd0*/  UISETP.NE.AND UP1, UPT, UR42, 0x1, UPT ;  /* 0x000000012a00788c */ /* 0x000fe4000bf25270 */
[----:B------:R-:W-:Y:S01]  /*5fe0*/  UISETP.NE.AND UP2, UPT, UR45, 0x1, UPT ;  /* 0x000000012d00788c */ /* 0x000fe2000bf45270 */
[----:B------:R-:W-:Y:S02]  /*5ff0*/  UMOV UR4, UR5 ;  /* 0x0000000500047c82 */ /* 0x000fe40008000000 */
[----:B-1----:R-:W-:Y:S03]  /*6000*/  USHF.R.U32.HI UR5, URZ, UR12, UR4 ;  /* 0x0000000cff057299 */ /* 0x002fe60008011604 */
[----:B------:R-:W-:Y:S02]  /*6010*/  UMOV UR4, UR7 ;  /* 0x0000000700047c82 */ /* 0x000fe40008000000 */
[----:B------:R-:W-:Y:S02]  /*6020*/  USHF.R.U32.HI UR7, URZ, UR57, UR4 ;  /* 0x00000039ff077299 */ /* 0x000fe40008011604 */
[----:B------:R-:W-:Y:S02]  /*6030*/  USEL UR4, UR62, UR5, !UP0 ;  /* 0x000000053e047287 */ /* 0x000fe4000c000000 */
[----:B------:R-:W-:Y:S01]  /*6040*/  USEL UR7, UR63, UR7, !UP1 ;  /* 0x000000073f077287 */ /* 0x000fe2000c800000 */
[----:B------:R-:W-:Y:S01]  /*6050*/  UMOV UR5, UR9 ;  /* 0x0000000900057c82 */ /* 0x000fe20008000000 */
[----:B------:R-:W-:Y:S02]  /*6060*/  UIMAD.WIDE.U32 UR8, UR4, UR40, URZ ;  /* 0x00000028040872a5 */ /* 0x000fe4000f8e00ff */
[----:B------:R-:W-:Y:S03]  /*6070*/  USHF.R.U32.HI UR6, URZ, UR12, UR5 ;  /* 0x0000000cff067299 */ /* 0x000fe60008011605 */
[----:B------:R-:W-:Y:S01]  /*6080*/  UMOV UR5, UR11 ;  /* 0x0000000b00057c82 */ /* 0x000fe20008000000 */
[----:B------:R-:W-:Y:S02]  /*6090*/  UIMAD.WIDE.U32 UR10, UR7, UR40, URZ ;  /* 0x00000028070a72a5 */ /* 0x000fe4000f8e00ff */
[----:B------:R-:W-:Y:S02]  /*60a0*/  USHF.R.U32.HI UR12, URZ, UR57, UR5 ;  /* 0x00000039ff0c7299 */ /* 0x000fe40008011605 */
[----:B------:R-:W-:Y:S01]  /*60b0*/  USEL UR6, UR37, UR6, !UP0 ;  /* 0x0000000625067287 */ /* 0x000fe2000c000000 */
[----:B------:R-:W-:Y:S02]  /*60c0*/  UMOV UR5, UR9 ;  /* 0x0000000900057c82 */ /* 0x000fe40008000000 */
[----:B------:R-:W-:Y:S01]  /*60d0*/  UMOV UR10, UR11 ;  /* 0x0000000b000a7c82 */ /* 0x000fe20008000000 */
[----:B------:R-:W-:Y:S02]  /*60e0*/  @UP2 USHF.R.U32.HI UR4, URZ, UR41, UR5 ;  /* 0x00000029ff042299 */ /* 0x000fe40008011605 */
[----:B------:R-:W-:Y:S02]  /*60f0*/  @UP2 USHF.R.U32.HI UR7, URZ, UR41, UR10 ;  /* 0x00000029ff072299 */ /* 0x000fe4000801160a */
[----:B------:R-:W-:Y:S02]  /*6100*/  UIMAD UR4, UR45, UR4, URZ ;  /* 0x000000042d0472a4 */ /* 0x000fe4000f8e02ff */
        /* <DEDUP_REMOVED lines=8> */
[----:B------:R-:W-:Y:S02]  /*6190*/  USEL UR11, UR6, UR4, !UP2 ;  /* 0x00000004060b7287 */ /* 0x000fe4000d000000 */
[----:B------:R-:W-:Y:S02]  /*61a0*/  UIADD3 UR8, UPT, UPT, -UR5, URZ, URZ ;  /* 0x000000ff05087290 */ /* 0x000fe4000fffe1ff */
[----:B------:R-:W-:Y:S01]  /*61b0*/  UIADD3 UR10, UPT, UPT, -UR11, URZ, URZ ;  /* 0x000000ff0b0a7290 */ /* 0x000fe2000fffe1ff */
[----:B------:R-:W-:Y:S01]  /*61c0*/  @!UP0 UMOV UR4, UR9 ;  /* 0x0000000900048c82 */ /* 0x000fe20008000000 */
[----:B------:R-:W-:Y:S02]  /*61d0*/  UIADD3 UR9, UPT, UPT, -UR6, URZ, URZ ;  /* 0x000000ff06097290 */ /* 0x000fe4000fffe1ff */
[----:B------:R-:W-:Y:S02]  /*61e0*/  @!UP0 USHF.R.U32.HI UR4, URZ, UR41, UR4 ;  /* 0x00000029ff048299 */ /* 0x000fe40008011604 */
[----:B------:R-:W-:Y:S02]  /*61f0*/  UIMAD UR10, UR45, UR10, UR6 ;  /* 0x0000000a2d0a72a4 */ /* 0x000fe4000f8e0206 */
[----:B------:R-:W-:Y:S04]  /*6200*/  @!UP0 USEL UR4, UR5, UR4, !UP2 ;  /* 0x0000000405048287 */ /* 0x000fe8000d000000 */
[----:B------:R-:W-:Y:S02]  /*6210*/  @!UP0 UIMAD UR10, UR7, UR10, UR4 ;  /* 0x0000000a070a82a4 */ /* 0x000fe4000f8e0204 */
[----:B------:R-:W-:Y:S02]  /*6220*/  @!UP0 UIADD3 UR11, UPT, UPT, UR11, -UR4, URZ ;  /* 0x800000040b0b8290 */ /* 0x000fe4000fffe0ff */
[----:B------:R-:W-:Y:S02]  /*6230*/  UIMAD UR7, UR42, UR8, UR38 ;  /* 0x000000082a0772a4 */ /* 0x000fe4000f8e0226 */
[----:B------:R-:W-:Y:S02]  /*6240*/  @!UP0 UIMAD UR6, UR11, UR45, UR5 ;  /* 0x0000002d0b0682a4 */ /* 0x000fe4000f8e0205 */
[----:B------:R-:W-:Y:S01]  /*6250*/  UIMAD UR4, UR58, UR9, UR37 ;  /* 0x000000093a0472a4 */ /* 0x000fe2000f8e0225 */
[----:B------:R-:W-:Y:S02]  /*6260*/  @!UP0 UMOV UR5, UR10 ;  /* 0x0000000a00058c82 */ /* 0x000fe40008000000 */
[----:B------:R-:W-:Y:S02]  /*6270*/  UIMAD UR38, UR5, UR42, UR7 ;  /* 0x0000002a052672a4 */ /* 0x000fe4000f8e0207 */
[----:B------:R-:W-:Y:S11]  /*6280*/  UIMAD UR37, UR6, UR58, UR4 ;  /* 0x0000003a062572a4 */ /* 0x000ff6000f8e0204 */
[----:B------:R-:W-:Y:S01]  /*6290*/  @!UPT UIADD3 URZ, UPT, UPT, URZ, URZ, URZ ;  /* 0x000000fffffff290 */ /* 0x000fe2000fffe0ff */
.L_x_105:
[----:B------:R-:W-:Y:S01]  /*62a0*/  UISETP.NE.AND UP0, UPT, UR39, 0x1, UPT ;  /* 0x000000012700788c */ /* 0x000fe2000bf05270 */
[----:B------:R-:W-:Y:S01]  /*62b0*/  LOP3.LUT P0, RZ, R88, 0x3f0, RZ, 0xc0, !PT ;  /* 0x000003f058ff7812 */ /* 0x000fe2000780c0ff */
[----:B------:R-:W-:Y:S01]  /*62c0*/  USHF.L.U32 UR50, UR16, 0x7, URZ ;  /* 0x0000000710327899 */ /* 0x000fe200080006ff */
[----:B------:R-:W-:Y:S01]  /*62d0*/  BSSY.RECONVERGENT B6, `(.L_x_106) ;  /* 0x0000034000067945 */ /* 0x000fe20003800200 */
[----:B------:R-:W-:Y:S01]  /*62e0*/  USHF.L.U32 UR49, UR20, 0x8, URZ ;  /* 0x0000000814317899 */ /* 0x000fe200080006ff */
[----:B------:R-:W-:Y:S06]  /*62f0*/  IADD3 R90, PT, PT, R90, 0x1, RZ ;  /* 0x000000015a5a7810 */ /* 0x000fec0007ffe0ff */
[----:B------:R-:W1:Y:S01]  /*6300*/  @!UP0 LDCU.128 UR12, c[0x0][0xb10] ;  /* 0x00016200ff0c87ac */ /* 0x000e620008000c00 */
[----:B------:R-:W2:Y:S01]  /*6310*/  @!UP0 LDCU UR5, c[0x0][0xb0c] ;  /* 0x00016180ff0587ac */ /* 0x000ea20008000800 */
[----:B------:R-:W3:Y:S01]  /*6320*/  @!UP0 LDCU UR10, c[0x0][0xb20] ;  /* 0x00016400ff0a87ac */ /* 0x000ee20008000800 */
[----:B-1----:R-:W-:Y:S02]  /*6330*/  UIMAD.WIDE.U32 UR8, UR38, UR12, URZ ;  /* 0x0000000c260872a5 */ /* 0x002fe4000f8e00ff */
[----:B------:R-:W-:Y:S02]  /*6340*/  UIMAD.WIDE.U32 UR6, UR37, UR15, URZ ;  /* 0x0000000f250672a5 */ /* 0x000fe4000f8e00ff */
[----:B------:R-:W-:Y:S03]  /*6350*/  @!UP0 UISETP.NE.AND UP1, UPT, UR14, 0x1, UPT ;  /* 0x000000010e00888c */ /* 0x000fe6000bf25270 */
[----:B------:R-:W-:Y:S01]  /*6360*/  @!UP0 UMOV UR4, UR9 ;  /* 0x0000000900048c82 */ /* 0x000fe20008000000 */
[----:B--2---:R-:W-:Y:S02]  /*6370*/  @!UP0 UISETP.NE.AND UP2, UPT, UR5, 0x1, UPT ;  /* 0x000000010500888c */ /* 0x004fe4000bf45270 */
[----:B------:R-:W-:Y:S01]  /*6380*/  @!UP0 USHF.R.U32.HI UR4, URZ, UR13, UR4 ;  /* 0x0000000dff048299 */ /* 0x000fe20008011604 */
[----:B------:R-:W-:Y:S02]  /*6390*/  @!UP0 UMOV UR6, UR7 ;  /* 0x0000000700068c82 */ /* 0x000fe40008000000 */
[----:B---3--:R-:W-:Y:S02]  /*63a0*/  @!UP0 USHF.R.U32.HI UR6, URZ, UR10, UR6 ;  /* 0x0000000aff068299 */ /* 0x008fe40008011606 */
[----:B------:R-:W-:Y:S02]  /*63b0*/  @!UP0 USEL UR7, UR38, UR4, !UP2 ;  /* 0x0000000426078287 */ /* 0x000fe4000d000000 */
[----:B------:R-:W-:Y:S04]  /*63c0*/  @!UP0 USEL UR6, UR37, UR6, !UP1 ;  /* 0x0000000625068287 */ /* 0x000fe8000c800000 */
[----:B------:R-:W-:Y:S02]  /*63d0*/  @!UP0 UIADD3 UR4, UPT, UPT, -UR7, UR6, URZ ;  /* 0x0000000607048290 */ /* 0x000fe4000fffe1ff */
[----:B------:R-:W-:Y:S02]  /*63e0*/  @!UP0 UIADD3 UR6, UPT, UPT, UR7, -UR6, URZ ;  /* 0x8000000607068290 */ /* 0x000fe4000fffe0ff */
[----:B------:R-:W-:Y:S02]  /*63f0*/  @!UP0 UIMAD UR38, UR4, UR5, UR38 ;  /* 0x00000005042682a4 */ /* 0x000fe4000f8e0226 */
[----:B------:R-:W-:Y:S01]  /*6400*/  @!UP0 UIMAD UR37, UR6, UR14, UR37 ;  /* 0x0000000e062582a4 */ /* 0x000fe2000f8e0225 */
[----:B------:R-:W-:Y:S11]  /*6410*/  @!P0 BRA `(.L_x_107) ;  /* 0x00000000007c8947 */ /* 0x000ff60003800000 */
[----:B------:R-:W1:Y:S01]  /*6420*/  LDCU.64 UR8, c[0x4][0x80] ;  /* 0x01001000ff0877ac */ /* 0x000e620008000a00 */
[----:B------:R-:W-:Y:S01]  /*6430*/  MOV R2, 0x0 ;  /* 0x0000000000027802 */ /* 0x000fe20000000f00 */
[----:B------:R-:W-:Y:S02]  /*6440*/  HFMA2 R12, -RZ, RZ, 0, 5.9604644775390625e-08 ;  /* 0x00000001ff0c7431 */ /* 0x000fe400000001ff */
[----:B------:R-:W-:Y:S01]  /*6450*/  IMAD.MOV.U32 R8, RZ, RZ, 0x70 ;  /* 0x00000070ff087424 */ /* 0x000fe200078e00ff */
[----:B------:R2:W3:Y:S01]  /*6460*/  LDC.64 R14, c[0x4][R2] ;  /* 0x01000000020e7b82 */ /* 0x0004e20000000a00 */
[----:B------:R-:W4:Y:S01]  /*6470*/  LDCU.64 UR6, c[0x4][0x88] ;  /* 0x01001100ff0677ac */ /* 0x000f220008000a00 */
[----:B------:R-:W-:Y:S01]  /*6480*/  IMAD.MOV.U32 R13, RZ, RZ, RZ ;  /* 0x000000ffff0d7224 */ /* 0x000fe200078e00ff */
[----:B------:R-:W2:Y:S01]  /*6490*/  LDCU.64 UR4, c[0x4][0x8] ;  /* 0x01000100ff0477ac */ /* 0x000ea20008000a00 */
[----:B-1----:R-:W-:Y:S01]  /*64a0*/  MOV R5, UR9 ;  /* 0x0000000900057c02 */ /* 0x002fe20008000f00 */
[----:B------:R-:W-:Y:S01]  /*64b0*/  IMAD.U32 R4, RZ, RZ, UR8 ;  /* 0x00000008ff047e24 */ /* 0x000fe2000f8e00ff */
[----:B----4-:R-:W-:Y:S01]  /*64c0*/  MOV R7, UR7 ;  /* 0x0000000700077c02 */ /* 0x010fe20008000f00 */
[----:B------:R-:W-:Y:S01]  /*64d0*/  IMAD.U32 R6, RZ, RZ, UR6 ;  /* 0x00000006ff067e24 */ /* 0x000fe2000f8e00ff */
[----:B--2---:R-:W-:Y:S01]  /*64e0*/  MOV R11, UR5 ;  /* 0x00000005000b7c02 */ /* 0x004fe20008000f00 */
[----:B------:R-:W-:Y:S02]  /*64f0*/  IMAD.U32 R10, RZ, RZ, UR4 ;  /* 0x00000004ff0a7e24 */ /* 0x000fe4000f8e00ff */
[----:B------:R-:W-:Y:S07]  /*6500*/  LEPC R20, `(.L_x_108) ;  /* 0x000000001014794e */ /* 0x000fee0000000000 */
[----:B---3-5:R-:W-:Y:S05]  /*6510*/  CALL.ABS.NOINC R14 ;  /* 0x000000000e007343 */ /* 0x028fea0003c00000 */
.L_x_108:
[----:B------:R-:W1:Y:S01]  /*6520*/  LDCU.64 UR8, c[0x4][0x80] ;  /* 0x01001000ff0877ac */ /* 0x000e620008000a00 */
[----:B------:R-:W2:Y:S01]  /*6530*/  LDC.64 R2, c[0x4][R2] ;  /* 0x0100000002027b82 */ /* 0x000ea20000000a00 */
[----:B------:R-:W-:Y:S02]  /*6540*/  HFMA2 R12, -RZ, RZ, 0, 5.9604644775390625e-08 ;  /* 0x00000001ff0c7431 */ /* 0x000fe400000001ff */
[----:B------:R-:W-:Y:S02]  /*6550*/  IMAD.MOV.U32 R8, RZ, RZ, 0x70 ;  /* 0x00000070ff087424 */ /* 0x000fe400078e00ff */
[----:B------:R-:W-:Y:S01]  /*6560*/  IMAD.MOV.U32 R13, RZ, RZ, RZ ;  /* 0x000000ffff0d7224 */ /* 0x000fe200078e00ff */
[----:B------:R-:W3:Y:S01]  /*6570*/  LDCU.64 UR6, c[0x4][0x88] ;  /* 0x01001100ff0677ac */ /* 0x000ee20008000a00 */
[----:B------:R-:W4:Y:S01]  /*6580*/  LDCU.64 UR4, c[0x4][0x8] ;  /* 0x01000100ff0477ac */ /* 0x000f220008000a00 */
[----:B-1----:R-:W-:Y:S02]  /*6590*/  MOV R4, UR8 ;  /* 0x0000000800047c02 */ /* 0x002fe40008000f00 */
[----:B------:R-:W-:Y:S02]  /*65a0*/  MOV R5, UR9 ;  /* 0x0000000900057c02 */ /* 0x000fe40008000f00 */
[----:B---3--:R-:W-:Y:S01]  /*65b0*/  MOV R7, UR7 ;  /* 0x0000000700077c02 */ /* 0x008fe20008000f00 */
[----:B------:R-:W-:Y:S01]  /*65c0*/  IMAD.U32 R6, RZ, RZ, UR6 ;  /* 0x00000006ff067e24 */ /* 0x000fe2000f8e00ff */
[----:B----4-:R-:W-:Y:S01]  /*65d0*/  MOV R11, UR5 ;  /* 0x00000005000b7c02 */ /* 0x010fe20008000f00 */
[----:B------:R-:W-:Y:S02]  /*65e0*/  IMAD.U32 R10, RZ, RZ, UR4 ;  /* 0x00000004ff0a7e24 */ /* 0x000fe4000f8e00ff */
[----:B------:R-:W-:Y:S07]  /*65f0*/  LEPC R20, `(.L_x_107) ;  /* 0x000000001014794e */ /* 0x000fee0000000000 */
[----:B--2---:R-:W-:Y:S05]  /*6600*/  CALL.ABS.NOINC R2 ;  /* 0x0000000002007343 */ /* 0x004fea0003c00000 */
.L_x_107:
[----:B------:R-:W-:Y:S05]  /*6610*/  BSYNC.RECONVERGENT B6 ;  /* 0x0000000000067941 */ /* 0x000fea0003800200 */
.L_x_106:
[----:B------:R-:W-:Y:S02]  /*6620*/  R2UR UR6, R87 ;  /* 0x00000000570672ca */ /* 0x000fe400000e0000 */
[----:B------:R-:W-:Y:S02]  /*6630*/  R2UR UR5, R102 ;  /* 0x00000000660572ca */ /* 0x000fe400000e0000 */
[----:B------:R-:W-:Y:S02]  /*6640*/  R2UR UR4, R101 ;  /* 0x00000000650472ca */ /* 0x000fe400000e0000 */
[----:B------:R-:W-:Y:S02]  /*6650*/  ISETP.NE.U32.AND P4, PT, R80, RZ, PT ;  /* 0x000000ff5000720c */ /* 0x000fe40003f85070 */
[----:B------:R-:W-:Y:S02]  /*6660*/  ISETP.NE.U32.AND P2, PT, RZ, UR60, PT ;  /* 0x0000003cff007c0c */ /* 0x000fe4000bf45070 */
[----:B------:R-:W-:Y:S02]  /*6670*/  ISETP.NE.AND.EX P4, PT, R81, RZ, PT, P4 ;  /* 0x000000ff5100720c */ /* 0x000fe40003f85340 */
[----:B------:R-:W-:Y:S01]  /*6680*/  ISETP.NE.AND.EX P2, PT, RZ, UR61, PT, P2 ;  /* 0x0000003dff007c0c */ /* 0x000fe2000bf45320 */
[----:B------:R-:W-:Y:S02]  /*6690*/  UISETP.NE.AND UP2, UPT, UR6, URZ, UPT ;  /* 0x000000ff0600728c */ /* 0x000fe4000bf45270 */
[----:B------:R-:W-:Y:S04]  /*66a0*/  UISETP.NE.U32.AND UP0, UPT, UR5, URZ, UPT ;  /* 0x000000ff0500728c */ /* 0x000fe8000bf05070 */
[----:B------:R-:W-:Y:S01]  /*66b0*/  UISETP.NE.AND.EX UP1, UPT, UR4, URZ, UPT, UP0 ;  /* 0x000000ff0400728c */ /* 0x000fe2000bf25300 */
[----:B------:R-:W-:Y:S01]  /*66c0*/  PLOP3.LUT P1, PT, PT, PT, UP2, 0x80, 0x8 ;  /* 0x000000000008781c */ /* 0x000fe20003f2f028 */
[----:B------:R-:W-:Y:S03]  /*66d0*/  UPLOP3.LUT UP0, UPT, UPT, UPT, UPT, 0x40, 0x4 ;  /* 0x000000000004789c */ /* 0x000fe60003f0e870 */
[----:B------:R-:W-:Y:S06]  /*66e0*/  @UP2 UPLOP3.LUT UP0, UPT, UPT, UPT, UP1, 0x80, 0x8 ;  /* 0x000000000008289c */ /* 0x000fec0003f0f010 */
[----:B------:R-:W-:Y:S01]  /*66f0*/  PLOP3.LUT P0, PT, PT, PT, UP0, 0x80, 0x8 ;  /* 0x000000000008781c */ /* 0x000fe20003f0f008 */
[----:B------:R-:W-:Y:S01]  /*6700*/  @!UPT UIADD3 URZ, UPT, UPT, URZ, URZ, URZ ;  /* 0x000000fffffff290 */ /* 0x000fe2000fffe0ff */
[----:B------:R-:W-:Y:S11]  /*6710*/  BRA.U !UP1, `(.L_x_109) ;  /* 0x0000000109407547 */ /* 0x000ff6000b800000 */
[----:B------:R-:W-:Y:S01]  /*6720*/  UISETP.NE.U32.AND UP0, UPT, UR60, URZ, UPT ;  /* 0x000000ff3c00728c */ /* 0x000fe2000bf05070 */
[----:B------:R-:W-:Y:S01]  /*6730*/  R2UR UR6, R102 ;  /* 0x00000000660672ca */ /* 0x000fe200000e0000 */
[----:B------:R-:W1:Y:S01]  /*6740*/  LDCU.64 UR8, c[0x0][0x358] ;  /* 0x00006b00ff0877ac */ /* 0x000e620008000a00 */
[----:B------:R-:W-:Y:S02]  /*6750*/  HFMA2 R83, -RZ, RZ, 0, 5.9604644775390625e-08 ;  /* 0x00000001ff537431 */ /* 0x000fe400000001ff */
[----:B------:R-:W-:Y:S01]  /*6760*/  IMAD.MOV.U32 R0, RZ, RZ, 0x1 ;  /* 0x00000001ff007424 */ /* 0x000fe200078e00ff */
[----:B------:R-:W-:Y:S06]  /*6770*/  UISETP.NE.AND.EX UP0, UPT, UR61, URZ, UPT, UP0 ;  /* 0x000000ff3d00728c */ /* 0x000fec000bf05300 */
[----:B------:R-:W-:Y:S05]  /*6780*/  PLOP3.LUT P3, PT, PT, PT, UP0, 0x80, 0x8 ;  /* 0x000000000008781c */ /* 0x000fea0003f6f008 */
[----:B------:R-:W2:Y:S01]  /*6790*/  @UP0 LDCU.64 UR4, c[0x0][0x888] ;  /* 0x00011100ff0407ac */ /* 0x000ea20008000a00 */
[----:B------:R-:W-:Y:S07]  /*67a0*/  @UP0 UIMAD UR6, UR36, UR6, URZ ;  /* 0x00000006240602a4 */ /* 0x000fee000f8e02ff */
[----:B------:R-:W-:Y:S01]  /*67b0*/  @!P3 PRMT R83, R0, 0x7610, R83 ;  /* 0x000076100053b816 */ /* 0x000fe20000000053 */
[----:B--2---:R-:W-:Y:S06]  /*67c0*/  @UP0 UIMAD.WIDE UR4, UR6, 0x4, UR4 ;  /* 0x00000004060408a5 */ /* 0x004fec000f8e0204 */
[----:B------:R-:W-:Y:S02]  /*67d0*/  IMAD.U32 R2, RZ, RZ, UR4 ;  /* 0x00000004ff027e24 */ /* 0x000fe4000f8e00ff */
[----:B------:R-:W-:Y:S03]  /*67e0*/  IMAD.U32 R3, RZ, RZ, UR5 ;  /* 0x00000005ff037e24 */ /* 0x000fe6000f8e00ff */
[----:B------:R-:W2:Y:S02]  /*67f0*/  @!UP0 LDCU UR4, c[0x0][0x880] ;  /* 0x00011000ff0487ac */ /* 0x000ea40008000800 */
[----:B-1---5:R1:W5:Y:S02]  /*6800*/  @P3 LDG.E R45, desc[UR8][R2.64] ;  /* 0x00000008022d3981 */ /* 0x022364000c1e1900 */
[----:B-12---:R-:W-:Y:S02]  /*6810*/  @!P3 MOV R45, UR4 ;  /* 0x00000004002dbc02 */ /* 0x006fe40008000f00 */
.L_x_109:
[----:B------:R-:W-:Y:S05]  /*6820*/  @!P4 BRA `(.L_x_110) ;  /* 0x000000000024c947 */ /* 0x000fea0003800000 */
[----:B------:R-:W-:Y:S01]  /*6830*/  ISETP.NE.U32.AND P3, PT, R46, RZ, PT ;  /* 0x000000ff2e00720c */ /* 0x000fe20003f65070 */
[----:B------:R-:W1:Y:S03]  /*6840*/  LDCU.64 UR4, c[0x0][0x358] ;  /* 0x00006b00ff0477ac */ /* 0x000e660008000a00 */
[----:B------:R-:W-:Y:S11]  /*6850*/  ISETP.NE.AND.EX P3, PT, R47, RZ, PT, P3 ;  /* 0x000000ff2f00720c */ /* 0x000ff60003f65330 */
[----:B------:R-:W-:Y:S02]  /*6860*/  @!UPT UIADD3 URZ, UPT, UPT, URZ, URZ, URZ ;  /* 0x000000fffffff290 */ /* 0x000fe4000fffe0ff */
[----:B------:R-:W2:Y:S01]  /*6870*/  @P3 LDC.64 R2, c[0x0][0x8a8] ;  /* 0x00022a00ff023b82 */ /* 0x000ea20000000a00 */
[----:B------:R-:W-:Y:S04]  /*6880*/  @P3 IMAD R0, R80, UR36, RZ ;  /* 0x0000002450003c24 */ /* 0x000fe8000f8e02ff */
[----:B--2---:R-:W-:Y:S05]  /*6890*/  @P3 IMAD.WIDE R2, R0, 0x4, R2 ;  /* 0x0000000400023825 */ /* 0x004fea00078e0202 */
[----:B-1---5:R1:W5:Y:S02]  /*68a0*/  @P3 LDG.E R38, desc[UR4][R2.64] ;  /* 0x0000000402263981 */ /* 0x022364000c1e1900 */
[----:B-1----:R-:W2:Y:S02]  /*68b0*/  @!P3 LDC R38, c[0x0][0x8a0] ;  /* 0x00022800ff26bb82 */ /* 0x002ea40000000800 */
.L_x_110:
[----:B-----5:R-:W-:Y:S01]  /*68c0*/  FSETP.NEU.AND P3, PT, R45, RZ, PT ;  /* 0x000000ff2d00720b */ /* 0x020fe20003f6d000 */
[----:B------:R-:W-:Y:S01]  /*68d0*/  IMAD.SHL.U32 R108, R44, 0x4, RZ ;  /* 0x000000042c6c7824 */ /* 0x000fe200078e00ff */
[----:B------:R-:W-:Y:S01]  /*68e0*/  SEL R3, RZ, 0xffffffff, P2 ;  /* 0xffffffffff037807 */ /* 0x000fe20001000000 */
[----:B------:R-:W-:Y:S01]  /*68f0*/  IMAD.SHL.U32 R111, R98, 0x10, RZ ;  /* 0x00000010626f7824 */ /* 0x000fe200078e00ff */
[----:B------:R-:W-:Y:S01]  /*6900*/  @P1 LOP3.LUT P2, RZ, R83, 0xff, RZ, 0xc0, !PT ;  /* 0x000000ff53ff1812 */ /* 0x000fe2000784c0ff */
[----:B------:R-:W-:Y:S01]  /*6910*/  VIADD R107, R108, UR43 ;  /* 0x0000002b6c6b7c36 */ /* 0x000fe20008000000 */
[----:B------:R-:W-:Y:S01]  /*6920*/  @P1 SEL R0, RZ, 0xffffffff, P3 ;  /* 0xffffffffff001807 */ /* 0x000fe20001800000 */
[----:B------:R-:W-:Y:S01]  /*6930*/  IMAD.MOV.U32 R113, RZ, RZ, -0x10 ;  /* 0xfffffff0ff717424 */ /* 0x000fe200078e00ff */
[----:B------:R-:W-:Y:S01]  /*6940*/  LEA R109, R36, UR43, 0x3 ;  /* 0x0000002b246d7c11 */ /* 0x000fe2000f8e18ff */
[----:B------:R-:W-:Y:S01]  /*6950*/  IMAD.SHL.U32 R112, R99, 0x10, RZ ;  /* 0x0000001063707824 */ /* 0x000fe200078e00ff */
[----:B------:R-:W-:Y:S01]  /*6960*/  @P0 SEL R0, R3, R0, !P2 ;  /* 0x0000000003000207 */ /* 0x000fe20005000000 */
[C---:B------:R-:W-:Y:S01]  /*6970*/  IMAD.IADD R94, R107.reuse, 0x1, R111 ;  /* 0x000000016b5e7824 */ /* 0x040fe200078e026f */
[----:B------:R-:W-:Y:S01]  /*6980*/  PLOP3.LUT P2, PT, PT, PT, UP1, 0x80, 0x8 ;  /* 0x000000000008781c */ /* 0x000fe20003f4f018 */
[----:B------:R-:W-:Y:S01]  /*6990*/  IMAD.IADD R106, R107, 0x1, R112 ;  /* 0x000000016b6a7824 */ /* 0x000fe200078e0270 */
[----:B------:R-:W-:Y:S01]  /*69a0*/  @P1 LOP3.LUT R0, R0, 0x1, RZ, 0xc0, !PT ;  /* 0x0000000100001812 */ /* 0x000fe200078ec0ff */
[----:B------:R-:W-:Y:S01]  /*69b0*/  IMAD.IADD R92, R112, 0x1, R94 ;  /* 0x00000001705c7824 */ /* 0x000fe200078e025e */
[----:B------:R-:W-:Y:S01]  /*69c0*/  LOP3.LUT P4, R89, R83, 0xff, RZ, 0xc0, !PT ;  /* 0x000000ff53597812 */ /* 0x000fe2000788c0ff */
[----:B------:R-:W-:Y:S01]  /*69d0*/  BSSY B1, `(.L_x_111) ;  /* 0x0000049000017945 */ /* 0x000fe20003800000 */
[----:B------:R-:W-:Y:S01]  /*69e0*/  ISETP.NE.U32.OR P5, PT, R0, 0x1, !P1 ;  /* 0x000000010000780c */ /* 0x000fe20004fa5470 */
[----:B------:R-:W-:Y:S01]  /*69f0*/  IMAD.MOV.U32 R114, RZ, RZ, 0x1 ;  /* 0x00000001ff727424 */ /* 0x000fe200078e00ff */
[----:B------:R-:W-:Y:S01]  /*6a00*/  SEL R2, RZ, 0xffffffff, P3 ;  /* 0xffffffffff027807 */ /* 0x000fe20001800000 */
[----:B------:R-:W-:Y:S01]  /*6a10*/  IMAD R39, R36, 0x100, R37 ;  /* 0x0000010024277824 */ /* 0x000fe200078e0225 */
[----:B------:R-:W-:Y:S01]  /*6a20*/  P2R R105, PR, RZ, 0x20 ;  /* 0x00000020ff697803 */ /* 0x000fe20000000000 */
[----:B------:R-:W-:Y:S01]  /*6a30*/  IMAD.MOV.U32 R110, RZ, RZ, RZ ;  /* 0x000000ffff6e7224 */ /* 0x000fe200078e00ff */
[----:B------:R-:W-:Y:S02]  /*6a40*/  CS2R R78, SRZ ;  /* 0x00000000004e7805 */ /* 0x000fe4000001ff00 */
[----:B------:R-:W-:Y:S02]  /*6a50*/  @P2 SEL R2, R3, R2, !P4 ;  /* 0x0000000203022207 */ /* 0x000fe40006000000 */
[----:B------:R-:W-:Y:S02]  /*6a60*/  CS2R R76, SRZ ;  /* 0x00000000004c7805 */ /* 0x000fe4000001ff00 */
[----:B------:R-:W-:Y:S02]  /*6a70*/  CS2R R74, SRZ ;  /* 0x00000000004a7805 */ /* 0x000fe4000001ff00 */
[----:B------:R-:W-:Y:S02]  /*6a80*/  CS2R R72, SRZ ;  /* 0x0000000000487805 */ /* 0x000fe4000001ff00 */
[----:B------:R-:W-:Y:S02]  /*6a90*/  LOP3.LUT R2, R2, 0x1, RZ, 0xc0, !PT ;  /* 0x0000000102027812 */ /* 0x000fe400078ec0ff */
[----:B------:R-:W-:Y:S02]  /*6aa0*/  CS2R R70, SRZ ;  /* 0x0000000000467805 */ /* 0x000fe4000001ff00 */
[----:B------:R-:W-:Y:S02]  /*6ab0*/  @P5 SHF.L.U32 R0, RZ, 0x1f, RZ ;  /* 0x0000001fff005819 */ /* 0x000fe400000006ff */
[----:B------:R-:W-:Y:S02]  /*6ac0*/  CS2R R68, SRZ ;  /* 0x0000000000447805 */ /* 0x000fe4000001ff00 */
[----:B------:R-:W-:Y:S02]  /*6ad0*/  ISETP.NE.U32.AND P2, PT, R2, 0x1, PT ;  /* 0x000000010200780c */ /* 0x000fe40003f45070 */
[----:B------:R-:W-:Y:S01]  /*6ae0*/  CS2R R66, SRZ ;  /* 0x0000000000427805 */ /* 0x000fe2000001ff00 */
[----:B------:R1:W3:Y:S01]  /*6af0*/  @P5 SYNCS.PHASECHK.TRANS64.TRYWAIT P1, [UR43+0x50], R0 ;  /* 0x00005000ff0055a7 */ /* 0x0002e2000802112b */
[----:B------:R-:W-:Y:S02]  /*6b00*/  CS2R R64, SRZ ;  /* 0x0000000000407805 */ /* 0x000fe4000001ff00 */
[----:B------:R-:W-:Y:S02]  /*6b10*/  P2R R115, PR, RZ, 0x4 ;  /* 0x00000004ff737803 */ /* 0x000fe40000000000 */
[----:B------:R-:W-:Y:S02]  /*6b20*/  CS2R R62, SRZ ;  /* 0x00000000003e7805 */ /* 0x000fe4000001ff00 */
[----:B------:R-:W-:Y:S02]  /*6b30*/  ISETP.NE.U32.AND P2, PT, R82, 0x1, PT ;  /* 0x000000015200780c */ /* 0x000fe40003f45070 */
[----:B------:R-:W-:Y:S02]  /*6b40*/  CS2R R60, SRZ ;  /* 0x00000000003c7805 */ /* 0x000fe4000001ff00 */
[----:B------:R-:W-:Y:S02]  /*6b50*/  CS2R R58, SRZ ;  /* 0x00000000003a7805 */ /* 0x000fe4000001ff00 */
[----:B------:R-:W-:Y:S02]  /*6b60*/  CS2R R56, SRZ ;  /* 0x0000000000387805 */ /* 0x000fe4000001ff00 */
[----:B------:R-:W-:Y:S02]  /*6b70*/  SEL R113, R113, 0x10, !P2 ;  /* 0x0000001071717807 */ /* 0x000fe40005000000 */
[----:B------:R-:W-:Y:S02]  /*6b80*/  CS2R R54, SRZ ;  /* 0x0000000000367805 */ /* 0x000fe4000001ff00 */
[----:B------:R-:W-:Y:S02]  /*6b90*/  CS2R R52, SRZ ;  /* 0x0000000000347805 */ /* 0x000fe4000001ff00 */
[----:B------:R-:W-:Y:S02]  /*6ba0*/  CS2R R50, SRZ ;  /* 0x0000000000327805 */ /* 0x000fe4000001ff00 */
[----:B------:R-:W-:Y:S01]  /*6bb0*/  CS2R R48, SRZ ;  /* 0x0000000000307805 */ /* 0x000fe2000001ff00 */
[----:B------:R-:W-:Y:S02]  /*6bc0*/  IMAD.IADD R107, R107, 0x1, R113 ;  /* 0x000000016b6b7824 */ /* 0x000fe400078e0271 */
[C---:B------:R-:W-:Y:S02]  /*6bd0*/  IMAD.IADD R95, R113.reuse, 0x1, R106 ;  /* 0x00000001715f7824 */ /* 0x040fe400078e026a */
[C---:B------:R-:W-:Y:S02]  /*6be0*/  IMAD.IADD R93, R113.reuse, 0x1, R94 ;  /* 0x00000001715d7824 */ /* 0x040fe400078e025e */
[----:B------:R-:W-:Y:S01]  /*6bf0*/  IMAD.IADD R91, R113, 0x1, R92 ;  /* 0x00000001715b7824 */ /* 0x000fe200078e025c */
[----:B-1----:R-:W-:Y:S04]  /*6c00*/  SHF.L.U32 R0, R97, 0x1f, RZ ;  /* 0x0000001f61007819 */ /* 0x002fe800000006ff */
[----:B------:R1:W4:Y:S01]  /*6c10*/  SYNCS.PHASECHK.TRANS64.TRYWAIT P0, [R109+URZ+0xc0], R0 ;  /* 0x0000c0006d0075a7 */ /* 0x00032200080011ff */
[----:B---3--:R-:W-:Y:S01]  /*6c20*/  @P5 SEL R114, RZ, 0x1, !P1 ;  /* 0x00000001ff725807 */ /* 0x008fe20004800000 */
[----:B-1----:R-:W-:Y:S06]  /*6c30*/  @!P5 BRA `(.L_x_112) ;  /* 0x000000000088d947 */ /* 0x002fec0003800000 */
[----:B------:R-:W-:Y:S01]  /*6c40*/  IMAD.MOV.U32 R78, RZ, RZ, RZ ;  /* 0x000000ffff4e7224 */ /* 0x000fe200078e00ff */
[----:B------:R-:W-:Y:S01]  /*6c50*/  ISETP.NE.AND P1, PT, R114, RZ, PT ;  /* 0x000000ff7200720c */ /* 0x000fe20003f25270 */
[----:B------:R-:W-:Y:S01]  /*6c60*/  BSSY B0, `(.L_x_113) ;  /* 0x0000014000007945 */ /* 0x000fe20003800000 */
[----:B------:R-:W-:Y:S02]  /*6c70*/  CS2R R50, SRZ ;  /* 0x0000000000327805 */ /* 0x000fe4000001ff00 */
        /* <DEDUP_REMOVED lines=13> */
[----:B------:R-:W-:Y:S01]  /*6d50*/  CS2R R76, SRZ ;  /* 0x00000000004c7805 */ /* 0x000fe2000001ff00 */
[----:B------:R-:W-:Y:S06]  /*6d60*/  @P1 BRA `(.L_x_114) ;  /* 0x00000000000c1947 */ /* 0x000fec0003800000 */
[----:B------:R-:W-:Y:S04]  /*6d70*/  SHF.L.U32 R3, RZ, 0x1f, RZ ;  /* 0x0000001fff037819 */ /* 0x000fe800000006ff */
[----:B------:R-:W1:Y:S02]  /*6d80*/  SYNCS.PHASECHK.TRANS64.TRYWAIT P1, [UR43+0x50], R3 ;  /* 0x00005003ff0075a7 */ /* 0x000e64000802112b */
[----:B-1----:R-:W-:Y:S05]  /*6d90*/  @!P1 BRA `(.L_x_115) ;  /* 0x0000006000289947 */ /* 0x002fea0003800000 */
.L_x_114:
[----:B------:R-:W-:Y:S05]  /*6da0*/  BSYNC B0 ;  /* 0x0000000000007941 */ /* 0x000fea0003800000 */
.L_x_113:
[----:B------:R-:W-:Y:S01]  /*6db0*/  ISETP.NE.AND P1, PT, R115, RZ, PT ;  /* 0x000000ff7300720c */ /* 0x000fe20003f25270 */
[----:B------:R-:W-:Y:S11]  /*6dc0*/  HFMA2 R110, -RZ, RZ, 0, 5.9604644775390625e-08 ;  /* 0x00000001ff6e7431 */ /* 0x000ff600000001ff */
[----:B------:R-:W-:Y:S01]  /*6dd0*/  @!UPT UIADD3 URZ, UPT, UPT, URZ, URZ, URZ ;  /* 0x000000fffffff290 */ /* 0x000fe2000fffe0ff */
[----:B------:R3:W1:Y:S04]  /*6de0*/  @P1 LDS.128 R48, [R108+UR43+0x400] ;  /* 0x0004002b6c301984 */ /* 0x0006680008000c00 */
[----:B------:R3:W1:Y:S04]  /*6df0*/  @P1 LDS.128 R52, [R107+0x400] ;  /* 0x000400006b341984 */ /* 0x0006680000000c00 */
[----:B------:R3:W1:Y:S04]  /*6e00*/  @P1 LDS.128 R56, [R106+0x400] ;  /* 0x000400006a381984 */ /* 0x0006680000000c00 */
[----:B------:R3:W1:Y:S04]  /*6e10*/  @P1 LDS.128 R60, [R95+0x400] ;  /* 0x000400005f3c1984 */ /* 0x0006680000000c00 */
[----:B------:R3:W1:Y:S04]  /*6e20*/  @P1 LDS.128 R64, [R94+0x400] ;  /* 0x000400005e401984 */ /* 0x0006680000000c00 */
[----:B------:R3:W1:Y:S04]  /*6e30*/  @P1 LDS.128 R68, [R93+0x400] ;  /* 0x000400005d441984 */ /* 0x0006680000000c00 */
[----:B------:R3:W1:Y:S04]  /*6e40*/  @P1 LDS.128 R72, [R92+0x400] ;  /* 0x000400005c481984 */ /* 0x0006680000000c00 */
[----:B------:R3:W1:Y:S02]  /*6e50*/  @P1 LDS.128 R76, [R91+0x400] ;  /* 0x000400005b4c1984 */ /* 0x0006640000000c00 */
.L_x_112:
[----:B------:R-:W-:Y:S05]  /*6e60*/  BSYNC B1 ;  /* 0x0000000000017941 */ /* 0x000fea0003800000 */
.L_x_111:
[----:B-1----:R-:W-:Y:S04]  /*6e70*/  SHF.R.U32.HI R2, RZ, 0x15, R39 ;  /* 0x00000015ff027819 */ /* 0x002fe80000011627 */
[----:B------:R-:W-:Y:S01]  /*6e80*/  LOP3.LUT P1, RZ, R2, 0x3, R84, 0x48, !PT ;  /* 0x0000000302ff7812 */ /* 0x000fe20007824854 */
[----:B------:R-:W-:Y:S01]  /*6e90*/  @!UPT UIADD3 URZ, UPT, UPT, URZ, URZ, URZ ;  /* 0x000000fffffff290 */ /* 0x000fe2000fffe0ff */
[----:B----4-:R-:W-:Y:S11]  /*6ea0*/  @P0 BRA `(.L_x_116) ;  /* 0x0000000000080947 */ /* 0x010ff60003800000 */
[----:B------:R-:W1:Y:S02]  /*6eb0*/  SYNCS.PHASECHK.TRANS64.TRYWAIT P0, [R109+URZ+0xc0], R0 ;  /* 0x0000c0006d0075a7 */ /* 0x000e6400080011ff */
[----:B-1----:R-:W-:Y:S05]  /*6ec0*/  @!P0 BRA `(.L_x_117) ;  /* 0x0000005c00f48947 */ /* 0x002fea0003800000 */
.L_x_116:
[----:B------:R-:W-:Y:S05]  /*6ed0*/  @!P1 BRA `(.L_x_118) ;  /* 0x0000000000409947 */ /* 0x000fea0003800000 */
[----:B------:R-:W4:Y:S01]  /*6ee0*/  LDCU.64 UR8, c[0x4][0x70] ;  /* 0x01000e00ff0877ac */ /* 0x000f220008000a00 */
[----:B------:R-:W-:Y:S01]  /*6ef0*/  MOV R3, 0x0 ;  /* 0x0000000000037802 */ /* 0x000fe20000000f00 */
[----:B------:R-:W-:Y:S02]  /*6f00*/  HFMA2 R12, -RZ, RZ, 0, 5.9604644775390625e-08 ;  /* 0x00000001ff0c7431 */ /* 0x000fe400000001ff */
[----:B------:R-:W-:Y:S02]  /*6f10*/  IMAD.MOV.U32 R8, RZ, RZ, 0x192 ;  /* 0x00000192ff087424 */ /* 0x000fe400078e00ff */
[----:B------:R-:W-:Y:S01]  /*6f20*/  IMAD.MOV.U32 R13, RZ, RZ, RZ ;  /* 0x000000ffff0d7224 */ /* 0x000fe200078e00ff */
[----:B------:R-:W5:Y:S01]  /*6f30*/  LDCU.64 UR6, c[0x4][0x78] ;  /* 0x01000f00ff0677ac */ /* 0x000f620008000a00 */
[----:B------:R-:W1:Y:S01]  /*6f40*/  LDC.64 R2, c[0x4][R3] ;  /* 0x0100000003027b82 */ /* 0x000e620000000a00 */
[----:B------:R-:W2:Y:S01]  /*6f50*/  LDCU.64 UR4, c[0x4][0x10] ;  /* 0x01000200ff0477ac */ /* 0x000ea20008000a00 */
[----:B----4-:R-:W-:Y:S01]  /*6f60*/  MOV R5, UR9 ;  /* 0x0000000900057c02 */ /* 0x010fe20008000f00 */
[----:B------:R-:W-:Y:S01]  /*6f70*/  IMAD.U32 R4, RZ, RZ, UR8 ;  /* 0x00000008ff047e24 */ /* 0x000fe2000f8e00ff */
[----:B-----5:R-:W-:Y:S01]  /*6f80*/  MOV R7, UR7 ;  /* 0x0000000700077c02 */ /* 0x020fe20008000f00 */
[----:B------:R-:W-:Y:S01]  /*6f90*/  IMAD.U32 R6, RZ, RZ, UR6 ;  /* 0x00000006ff067e24 */ /* 0x000fe2000f8e00ff */
[----:B--2---:R-:W-:Y:S01]  /*6fa0*/  MOV R11, UR5 ;  /* 0x00000005000b7c02 */ /* 0x004fe20008000f00 */
[----:B------:R-:W-:Y:S02]  /*6fb0*/  IMAD.U32 R10, RZ, RZ, UR4 ;  /* 0x00000004ff0a7e24 */ /* 0x000fe4000f8e00ff */
[----:B------:R-:W-:Y:S07]  /*6fc0*/  LEPC R20, `(.L_x_118) ;  /* 0x000000001014794e */ /* 0x000fee0000000000 */
[----:B-1-3--:R-:W-:Y:S05]  /*6fd0*/  CALL.ABS.NOINC R2 ;  /* 0x0000000002007343 */ /* 0x00afea0003c00000 */
.L_x_118:
[----:B------:R-:W-:Y:S05]  /*6fe0*/  WARPSYNC.ALL ;  /* 0x0000000000007948 */ /* 0x000fea0003800000 */
[----:B------:R-:W-:Y:S01]  /*6ff0*/  R2UR UR4, R39 ;  /* 0x00000000270472ca */ /* 0x000fe200000e0000 */
[----:B------:R-:W-:Y:S01]  /*7000*/  BSSY.RECONVERGENT B0, `(.L_x_119) ;  /* 0x000005d000007945 */ /* 0x000fe20003800200 */
[----:B------:R-:W-:Y:S11]  /*7010*/  ISETP.NE.AND P0, PT, R100, RZ, PT ;  /* 0x000000ff6400720c */ /* 0x000ff60003f05270 */
[----:B------:R-:W1:Y:S02]  /*7020*/  LDTM.x32 R4, tmem[UR4] ;  /* 0x00000004000479ee */ /* 0x000e6400082c0000 */
[C---:B-12---:R-:W-:Y:S01]  /*7030*/  FMUL R0, R38.reuse, R4 ;  /* 0x0000000426007220 */ /* 0x046fe20000400000 */
[C---:B------:R-:W-:Y:S01]  /*7040*/  FMUL R2, R38.reuse, R5 ;  /* 0x0000000526027220 */ /* 0x040fe20000400000 */
[C---:B------:R-:W-:Y:S01]  /*7050*/  FMUL R3, R38.reuse, R6 ;  /* 0x0000000626037220 */ /* 0x040fe20000400000 */
[C---:B------:R-:W-:Y:S01]  /*7060*/  FMUL R7, R38.reuse, R7 ;  /* 0x0000000726077220 */ /* 0x040fe20000400000 */
[C---:B------:R-:W-:Y:S01]  /*7070*/  FFMA R40, R45.reuse, R48, R0 ;  /* 0x000000302d287223 */ /* 0x040fe20000000000 */
[C---:B------:R-:W-:Y:S01]  /*7080*/  FFMA R41, R45.reuse, R49, R2 ;  /* 0x000000312d297223 */ /* 0x040fe20000000002 */
[C---:B------:R-:W-:Y:S01]  /*7090*/  FFMA R42, R45.reuse, R50, R3 ;  /* 0x000000322d2a7223 */ /* 0x040fe20000000003 */
[C---:B------:R-:W-:Y:S01]  /*70a0*/  FFMA R43, R45.reuse, R51, R7 ;  /* 0x000000332d2b7223 */ /* 0x040fe20000000007 */
[C---:B------:R-:W-:Y:S01]  /*70b0*/  FMUL R4, R38.reuse, R8 ;  /* 0x0000000826047220 */ /* 0x040fe20000400000 */
[C---:B------:R-:W-:Y:S01]  /*70c0*/  FMUL R5, R38.reuse, R9 ;  /* 0x0000000926057220 */ /* 0x040fe20000400000 */
[C---:B------:R-:W-:Y:S01]  /*70d0*/  FMUL R6, R38.reuse, R10 ;  /* 0x0000000a26067220 */ /* 0x040fe20000400000 */
[C---:B------:R-:W-:Y:S01]  /*70e0*/  FMUL R11, R38.reuse, R11 ;  /* 0x0000000b260b7220 */ /* 0x040fe20000400000 */
[----:B------:R1:W-:Y:S01]  /*70f0*/  STS.128 [R108+UR43+0x400], R40 ;  /* 0x000400286c007988 */ /* 0x0003e20008000c2b */
        /* <DEDUP_REMOVED lines=8> */
[----:B------:R1:W-:Y:S01]  /*7180*/  STS.128 [R107+0x400], R4 ;  /* 0x000400046b007388 */ /* 0x0003e20000000c00 */
        /* <DEDUP_REMOVED lines=19> */
[C---:B------:R-:W-:Y:S01]  /*72c0*/  FMUL R20, R38.reuse, R24 ;  /* 0x0000001826147220 */ /* 0x040fe20000400000 */
        /* <DEDUP_REMOVED lines=9> */
[----:B------:R1:W-:Y:S01]  /*7360*/  STS.128 [R94+0x400], R16 ;  /* 0x000400105e007388 */ /* 0x0003e20000000c00 */
        /* <DEDUP_REMOVED lines=13> */
[----:B------:R-:W-:Y:S01]  /*7440*/  FMUL R0, R38, R35 ;  /* 0x0000002326007220 */ /* 0x000fe20000400000 */
[C---:B------:R-:W-:Y:S01]  /*7450*/  FFMA R28, R45.reuse, R76, R28 ;  /* 0x0000004c2d1c7223 */ /* 0x040fe2000000001c */
[C---:B------:R-:W-:Y:S01]  /*7460*/  FFMA R29, R45.reuse, R77, R29 ;  /* 0x0000004d2d1d7223 */ /* 0x040fe2000000001d */
[C---:B------:R-:W-:Y:S01]  /*7470*/  FFMA R30, R45.reuse, R78, R30 ;  /* 0x0000004e2d1e7223 */ /* 0x040fe2000000001e */
[----:B------:R1:W-:Y:S01]  /*7480*/  STS.128 [R92+0x400], R24 ;  /* 0x000400185c007388 */ /* 0x0003e20000000c00 */
[----:B------:R-:W-:Y:S05]  /*7490*/  FFMA R31, R45, R79, R0 ;  /* 0x0000004f2d1f7223 */ /* 0x000fea0000000000 */
[----:B------:R1:W-:Y:S01]  /*74a0*/  STS.128 [R91+0x400], R28 ;  /* 0x0004001c5b007388 */ /* 0x0003e20000000c00 */
[----:B------:R-:W-:Y:S01]  /*74b0*/  @!PT LDS RZ, [RZ] ;  /* 0x00000000fffff984 */ /* 0x000fe20000000800 */
[----:B------:R-:W-:Y:S01]  /*74c0*/  @!PT LDS RZ, [RZ] ;  /* 0x00000000fffff984 */ /* 0x000fe20000000800 */
[----:B------:R-:W-:Y:S01]  /*74d0*/  @!PT LDS RZ, [RZ] ;  /* 0x00000000fffff984 */ /* 0x000fe20000000800 */
[----:B------:R-:W-:Y:S01]  /*74e0*/  @!PT LDS RZ, [RZ] ;  /* 0x00000000fffff984 */ /* 0x000fe20000000800 */
[----:B------:R2:W-:Y:S06]  /*74f0*/  MEMBAR.ALL.CTA ;  /* 0x0000000000007992 */ /* 0x0005ec0000008000 */
[----:B--2---:R-:W2:Y:S02]  /*7500*/  FENCE.VIEW.ASYNC.S ;  /* 0x00000000000073c6 */ /* 0x004ea40000000000 */
[----:B--2---:R-:W-:Y:S06]  /*7510*/  BAR.SYNC.DEFER_BLOCKING 0x1, 0x80 ;  /* 0x0042000000007b1d */ /* 0x004fec0000010000 */
[----:B------:R-:W-:Y:S05]  /*7520*/  @P0 BRA `(.L_x_120) ;  /* 0x0000000000280947 */ /* 0x000fea0003800000 */
[----:B------:R-:W-:Y:S01]  /*7530*/  UIADD3 UR4, UPT, UPT, UR43, 0x400, URZ ;  /* 0x000004002b047890 */ /* 0x000fe2000fffe0ff */
[----:B------:R-:W-:Y:S05]  /*7540*/  UMOV UR51, UR36 ;  /* 0x0000002400337c82 */ /* 0x000fea0008000000 */
[----:B------:R-:W-:Y:S01]  /*7550*/  MOV R88, UR4 ;  /* 0x0000000400587c02 */ /* 0x000fe20008000f00 */
[----:B------:R-:W-:Y:S03]  /*7560*/  UIADD3 UR4, UP0, UPT, UR54, 0x680, URZ ;  /* 0x0000068036047890 */ /* 0x000fe6000ff1e0ff */
[----:B------:R-:W-:Y:S01]  /*7570*/  R2UR UR48, R88 ;  /* 0x00000000583072ca */ /* 0x000fe200000e0000 */
[----:B------:R-:W-:Y:S11]  /*7580*/  UIADD3.X UR5, UPT, UPT, URZ, UR55, URZ, UP0, !UPT ;  /* 0x00000037ff057290 */ /* 0x000ff600087fe4ff */
[----:B------:R-:W-:Y:S01]  /*7590*/  @!UPT UIADD3 URZ, UPT, UPT, URZ, URZ, URZ ;  /* 0x000000fffffff290 */ /* 0x000fe2000fffe0ff */
[----:B------:R2:W-:Y:S01]  /*75a0*/  UTMASTG.3D [UR48], [UR4] ;  /* 0x00000030040073b5 */ /* 0x0005e20008010000 */
[----:B------:R0:W-:Y:S01]  /*75b0*/  UTMACMDFLUSH ;  /* 0x00000000000079b7 */ /* 0x0001e20000000000 */
[----:B--2---:R-:W-:Y:S04]  /*75c0*/  DEPBAR.LE SB0, 0x1 ;  /* 0x000080400000791a */ /* 0x004fe80000000000 */
.L_x_120:
[----:B------:R-:W-:Y:S05]  /*75d0*/  BSYNC.RECONVERGENT B0 ;  /* 0x0000000000007941 */ /* 0x000fea0003800200 */
.L_x_119:
[----:B------:R-:W-:Y:S01]  /*75e0*/  BAR.SYNC.DEFER_BLOCKING 0x1, 0x80 ;  /* 0x0042000000007b1d */ /* 0x000fe20000010000 */
[----:B------:R-:W-:Y:S01]  /*75f0*/  ISETP.NE.AND P1, PT, R105, RZ, PT ;  /* 0x000000ff6900720c */ /* 0x000fe20003f25270 */
[----:B------:R-:W-:Y:S01]  /*7600*/  UISETP.NE.AND UP0, UPT, UR53, URZ, UPT ;  /* 0x000000ff3500728c */ /* 0x000fe2000bf05270 */
[----:B------:R-:W-:Y:S11]  /*7610*/  LEA R2, R110, UR43, 0x3 ;  /* 0x0000002b6e027c11 */ /* 0x000ff6000f8e18ff */
[----:B------:R-:W-:Y:S01]  /*7620*/  @P1 SHF.L.U32 R3, RZ, 0x1f, RZ ;  /* 0x0000001fff031819 */ /* 0x000fe200000006ff */
[----:B------:R-:W-:Y:S06]  /*7630*/  BRA.U !UP0, `(.L_x_121) ;  /* 0x0000000108247547 */ /* 0x000fec000b800000 */
[----:B-1----:R-:W-:Y:S01]  /*7640*/  IMAD.U32 R4, RZ, RZ, UR47 ;  /* 0x0000002fff047e24 */ /* 0x002fe2000f8e00ff */
[----:B------:R-:W-:Y:S01]  /*7650*/  MOV R0, UR52 ;  /* 0x0000003400007c02 */ /* 0x000fe20008000f00 */
[----:B------:R-:W-:Y:S03]  /*7660*/  UIADD3 UR4, UPT, UPT, UR47, 0x1, URZ ;  /* 0x000000012f047890 */ /* 0x000fe6000fffe0ff */
[----:B------:R-:W-:Y:S01]  /*7670*/  @P1 LEA R4, R4, UR43, 0x3 ;  /* 0x0000002b04041c11 */ /* 0x000fe2000f8e18ff */
[----:B------:R-:W-:Y:S04]  /*7680*/  UISETP.NE.AND UP0, UPT, UR4, 0x4, UPT ;  /* 0x000000040400788c */ /* 0x000fe8000bf05270 */
[----:B------:R-:W-:Y:S01]  /*7690*/  @P1 VIADD R4, R4, 0x70 ;  /* 0x0000007004041836 */ /* 0x000fe20000000000 */
[----:B------:R-:W-:Y:S04]  /*76a0*/  USEL UR47, UR4, URZ, UP0 ;  /* 0x000000ff042f7287 */ /* 0x000fe80008000000 */
[----:B------:R-:W-:Y:S04]  /*76b0*/  @P1 PRMT R0, R0, 0x654, R4 ;  /* 0x0000065400001816 */ /* 0x000fe80000000004 */
[----:B------:R2:W-:Y:S04]  /*76c0*/  @P1 SYNCS.ARRIVE.TRANS64.RED.A1T0 RZ, [R0+URZ], RZ ;  /* 0x000000ff00ff19a7 */ /* 0x0005e800081004ff */
.L_x_121:
[----:B------:R-:W4:Y:S01]  /*76d0*/  @P1 SYNCS.PHASECHK.TRANS64.TRYWAIT P0, [R2+URZ+0x50], R3 ;  /* 0x00005003020015a7 */ /* 0x000f2200080011ff */
[----:B------:R-:W-:Y:S01]  /*76e0*/  BSSY B1, `(.L_x_122) ;  /* 0x000001f000017945 */ /* 0x000fe20003800000 */
[----:B----4-:R-:W-:Y:S03]  /*76f0*/  @P1 SEL R114, RZ, 0x1, !P0 ;  /* 0x00000001ff721807 */ /* 0x010fe60004000000 */
[----:B------:R-:W-:Y:S05]  /*7700*/  @!P1 BRA `(.L_x_123) ;  /* 0x0000000000709947 */ /* 0x000fea0003800000 */
[----:B------:R-:W-:Y:S01]  /*7710*/  ISETP.NE.AND P1, PT, R115, RZ, PT ;  /* 0x000000ff7300720c */ /* 0x000fe20003f25270 */
[----:B------:R-:W-:Y:S01]  /*7720*/  BSSY B0, `(.L_x_124) ;  /* 0x000000b000007945 */ /* 0x000fe20003800000 */
[----:B------:R-:W-:Y:S11]  /*7730*/  ISETP.NE.AND P0, PT, R114, RZ, PT ;  /* 0x000000ff7200720c */ /* 0x000ff60003f05270 */
[----:B-1----:R-:W-:Y:S05]  /*7740*/  @P1 IMAD R6, R110, 0x4000, R108 ;  /* 0x000040006e061824 */ /* 0x002fea00078e026c */
[----:B------:R-:W-:Y:S04]  /*7750*/  @P1 IADD3 R5, PT, PT, R6, UR43, RZ ;  /* 0x0000002b06051c10 */ /* 0x000fe8000fffe0ff */
[----:B------:R-:W-:Y:S01]  /*7760*/  @P1 IADD3 R4, PT, PT, R112, R5, RZ ;  /* 0x0000000570041210 */ /* 0x000fe20007ffe0ff */
[--C-:B------:R-:W-:Y:S02]  /*7770*/  @P1 IMAD.IADD R3, R111, 0x1, R5.reuse ;  /* 0x000000016f031824 */ /* 0x100fe400078e0205 */
[----:B------:R-:W-:Y:S01]  /*7780*/  @P1 IMAD.IADD R5, R113, 0x1, R5 ;  /* 0x0000000171051824 */ /* 0x000fe200078e0205 */
[----:B------:R-:W-:Y:S06]  /*7790*/  @P0 BRA `(.L_x_125) ;  /* 0x00000000000c0947 */ /* 0x000fec0003800000 */
[----:B--2---:R-:W-:Y:S04]  /*77a0*/  SHF.L.U32 R0, RZ, 0x1f, RZ ;  /* 0x0000001fff007819 */ /* 0x004fe800000006ff */
[----:B------:R-:W1:Y:S02]  /*77b0*/  SYNCS.PHASECHK.TRANS64.TRYWAIT P0, [R2+URZ+0x50], R0 ;  /* 0x00005000020075a7 */ /* 0x000e6400080011ff */
[----:B-1----:R-:W-:Y:S05]  /*77c0*/  @!P0 BRA `(.L_x_126) ;  /* 0x0000005400c88947 */ /* 0x002fea0003800000 */
.L_x_125:
[----:B------:R-:W-:Y:S05]  /*77d0*/  BSYNC B0 ;  /* 0x0000000000007941 */ /* 0x000fea0003800000 */
.L_x_124:
[----:B------:R-:W-:Y:S01]  /*77e0*/  ISETP.NE.AND P0, PT, R115, RZ, PT ;  /* 0x000000ff7300720c */ /* 0x000fe20003f05270 */
[----:B------:R-:W-:Y:S11]  /*77f0*/  VIADD R110, R110, 0x1 ;  /* 0x000000016e6e7836 */ /* 0x000ff60000000000 */
[----:B------:R-:W-:Y:S01]  /*7800*/  @!UPT UIADD3 URZ, UPT, UPT, URZ, URZ, URZ ;  /* 0x000000fffffff290 */ /* 0x000fe2000fffe0ff */
[----:B------:R4:W3:Y:S01]  /*7810*/  @P0 LDS.128 R52, [R5+0x400] ;  /* 0x0004000005340984 */ /* 0x0008e20000000c00 */
[--C-:B-12---:R-:W-:Y:S01]  /*7820*/  @P0 IMAD.IADD R0, R112, 0x1, R3.reuse ;  /* 0x0000000170000824 */ /* 0x106fe200078e0203 */
[C---:B------:R-:W-:Y:S02]  /*7830*/  @P0 IADD3 R2, PT, PT, R113.reuse, R4, RZ ;  /* 0x0000000471020210 */ /* 0x040fe40007ffe0ff */
[----:B------:R1:W2:Y:S04]  /*7840*/  @P0 LDS.128 R56, [R4+0x400] ;  /* 0x0004000004380984 */ /* 0x0002a80000000c00 */
[----:B------:R2:W2:Y:S04]  /*7850*/  @P0 LDS.128 R48, [R6+UR43+0x400] ;  /* 0x0004002b06300984 */ /* 0x0004a80008000c00 */
[----:B------:R2:W2:Y:S04]  /*7860*/  @P0 LDS.128 R60, [R2+0x400] ;  /* 0x00040000023c0984 */ /* 0x0004a80000000c00 */
[----:B------:R2:W2:Y:S04]  /*7870*/  @P0 LDS.128 R64, [R3+0x400] ;  /* 0x0004000003400984 */ /* 0x0004a80000000c00 */
[----:B------:R2:W2:Y:S01]  /*7880*/  @P0 LDS.128 R72, [R0+0x400] ;  /* 0x0004000000480984 */ /* 0x0004a20000000c00 */
[C---:B----4-:R-:W-:Y:S01]  /*7890*/  @P0 IMAD.IADD R5, R113.reuse, 0x1, R3 ;  /* 0x0000000171050824 */ /* 0x050fe200078e0203 */
[----:B-1----:R-:W-:Y:S04]  /*78a0*/  @P0 IADD3 R4, PT, PT, R113, R0, RZ ;  /* 0x0000000071040210 */ /* 0x002fe80007ffe0ff */
[----:B------:R4:W1:Y:S04]  /*78b0*/  @P0 LDS.128 R68, [R5+0x400] ;  /* 0x0004000005440984 */ /* 0x0008680000000c00 */
[----:B------:R4:W1:Y:S02]  /*78c0*/  @P0 LDS.128 R76, [R4+0x400] ;  /* 0x00040000044c0984 */ /* 0x0008640000000c00 */
.L_x_123:
[----:B------:R-:W-:Y:S05]  /*78d0*/  BSYNC B1 ;  /* 0x0000000000017941 */ /* 0x000fea0003800000 */
.L_x_122:
[----:B--2---:R-:W-:Y:S05]  /*78e0*/  VIADD R0, R39, 0x20 ;  /* 0x0000002027007836 */ /* 0x004fea0000000000 */
[----:B------:R-:W-:Y:S04]  /*78f0*/  SHF.R.U32.HI R0, RZ, 0x15, R0 ;  /* 0x00000015ff007819 */ /* 0x000fe80000011600 */
[----:B------:R-:W-:Y:S11]  /*7900*/  LOP3.LUT P0, RZ, R0, 0x3, R84, 0x48, !PT ;  /* 0x0000000300ff7812 */ /* 0x000ff60007804854 */
[----:B------:R-:W-:Y:S02]  /*7910*/  @!UPT UIADD3 URZ, UPT, UPT, URZ, URZ, URZ ;  /* 0x000000fffffff290 */ /* 0x000fe4000fffe0ff */
[----:B------:R-:W-:Y:S05]  /*7920*/  @!P0 BRA `(.L_x_127) ;  /* 0x0000000000408947 */ /* 0x000fea0003800000 */
[----:B------:R-:W4:Y:S01]  /*7930*/  LDCU.64 UR8, c[0x4][0x70] ;  /* 0x01000e00ff0877ac */ /* 0x000f220008000a00 */
[----:B------:R-:W-:Y:S01]  /*7940*/  MOV R3, 0x0 ;  /* 0x0000000000037802 */ /* 0x000fe20000000f00 */
[----:B-1----:R-:W-:Y:S02]  /*7950*/  HFMA2 R12, -RZ, RZ, 0, 5.9604644775390625e-08 ;  /* 0x00000001ff0c7431 */ /* 0x002fe400000001ff */
[----:B------:R-:W-:Y:S02]  /*7960*/  IMAD.MOV.U32 R8, RZ, RZ, 0x192 ;  /* 0x00000192ff087424 */ /* 0x000fe400078e00ff */
[----:B------:R-:W-:Y:S01]  /*7970*/  IMAD.MOV.U32 R13, RZ, RZ, RZ ;  /* 0x000000ffff0d7224 */ /* 0x000fe200078e00ff */
[----:B------:R-:W1:Y:S01]  /*7980*/  LDCU.64 UR6, c[0x4][0x78] ;  /* 0x01000f00ff0677ac */ /* 0x000e620008000a00 */
[----:B------:R-:W2:Y:S01]  /*7990*/  LDC.64 R2, c[0x4][R3] ;  /* 0x0100000003027b82 */ /* 0x000ea20000000a00 */
[----:B------:R-:W5:Y:S01]  /*79a0*/  LDCU.64 UR4, c[0x4][0x10] ;  /* 0x01000200ff0477ac */ /* 0x000f620008000a00 */
[----:B----4-:R-:W-:Y:S01]  /*79b0*/  MOV R5, UR9 ;  /* 0x0000000900057c02 */ /* 0x010fe20008000f00 */
[----:B------:R-:W-:Y:S01]  /*79c0*/  IMAD.U32 R4, RZ, RZ, UR8 ;  /* 0x00000008ff047e24 */ /* 0x000fe2000f8e00ff */
[----:B-1----:R-:W-:Y:S01]  /*79d0*/  MOV R7, UR7 ;  /* 0x0000000700077c02 */ /* 0x002fe20008000f00 */
[----:B------:R-:W-:Y:S01]  /*79e0*/  IMAD.U32 R6, RZ, RZ, UR6 ;  /* 0x00000006ff067e24 */ /* 0x000fe2000f8e00ff */
[----:B-----5:R-:W-:Y:S01]  /*79f0*/  MOV R11, UR5 ;  /* 0x00000005000b7c02 */ /* 0x020fe20008000f00 */
[----:B------:R-:W-:Y:S02]  /*7a00*/  IMAD.U32 R10, RZ, RZ, UR4 ;  /* 0x00000004ff0a7e24 */ /* 0x000fe4000f8e00ff */
[----:B------:R-:W-:Y:S07]  /*7a10*/  LEPC R20, `(.L_x_127) ;  /* 0x000000001014794e */ /* 0x000fee0000000000 */
[----:B--23--:R-:W-:Y:S05]  /*7a20*/  CALL.ABS.NOINC R2 ;  /* 0x0000000002007343 */ /* 0x00cfea0003c00000 */
.L_x_127:
[----:B------:R-:W-:Y:S05]  /*7a30*/  WARPSYNC.ALL ;  /* 0x0000000000007948 */ /* 0x000fea0003800000 */
[----:B------:R-:W-:Y:S01]  /*7a40*/  R2UR UR4, R39 ;  /* 0x00000000270472ca */ /* 0x000fe200000e0000 */
[----:B------:R-:W-:Y:S01]  /*7a50*/  BSSY.RECONVERGENT B0, `(.L_x_128) ;  /* 0x0000064000007945 */ /* 0x000fe20003800200 */
[----:B------:R-:W-:Y:S02]  /*7a60*/  ISETP.NE.AND P6, PT, R105, RZ, PT ;  /* 0x000000ff6900720c */ /* 0x000fe40003fc5270 */
[----:B------:R-:W-:Y:S02]  /*7a70*/  MOV R0, UR47 ;  /* 0x0000002f00007c02 */ /* 0x000fe40008000f00 */
[----:B------:R-:W-:Y:S02]  /*7a80*/  MOV R116, UR52 ;  /* 0x0000003400747c02 */ /* 0x000fe40008000f00 */
[----:B------:R-:W-:Y:S05]  /*7a90*/  ISETP.NE.AND P0, PT, R100, RZ, PT ;  /* 0x000000ff6400720c */ /* 0x000fea0003f05270 */
[----:B-1--4-:R-:W1:Y:S02]  /*7aa0*/  LDTM.x32 R4, tmem[UR4+0x20] ;  /* 0x00002004000479ee */ /* 0x012e6400082c0000 */
[----:B------:R-:W-:Y:S04]  /*7ab0*/  @P6 LEA R0, R0, UR43, 0x3 ;  /* 0x0000002b00006c11 */ /* 0x000fe8000f8e18ff */
[----:B------:R-:W-:Y:S04]  /*7ac0*/  @P6 IADD3 R0, PT, PT, R0, 0x70, RZ ;  /* 0x0000007000006810 */ /* 0x000fe80007ffe0ff */
[----:B------:R-:W-:Y:S01]  /*7ad0*/  @P6 PRMT R116, R116, 0x654, R0 ;  /* 0x0000065474746816 */ /* 0x000fe20000000000 */
[C---:B-1----:R-:W-:Y:S01]  /*7ae0*/  FMUL R0, R38.reuse, R4 ;  /* 0x0000000426007220 */ /* 0x042fe20000400000 */
        /* <DEDUP_REMOVED lines=12> */
[C---:B---3--:R-:W-:Y:S01]  /*7bb0*/  FFMA R4, R45.reuse, R52, R4 ;  /* 0x000000342d047223 */ /* 0x048fe20000000004 */
        /* <DEDUP_REMOVED lines=56> */
[----:B------:R-:W-:Y:S01]  /*7f40*/  FFMA R31, R45, R79, R0 ;  /* 0x0000004f2d1f7223 */ /* 0x000fe20000000000 */
[----:B------:R-:W-:Y:S02]  /*7f50*/  LEA R0, R110, UR43, 0x3 ;  /* 0x0000002b6e007c11 */ /* 0x000fe4000f8e18ff */
[----:B------:R-:W-:Y:S02]  /*7f60*/  @P6 SHF.L.U32 R2, RZ, 0x1f, RZ ;  /* 0x0000001fff026819 */ /* 0x000fe400000006ff */
        /* <DEDUP_REMOVED lines=9> */
[----:B------:R-:W-:Y:S02]  /*8000*/  UIADD3 UR4, UP0, UPT, UR54, 0x680, URZ ;  /* 0x0000068036047890 */ /* 0x000fe4000ff1e0ff */
[----:B------:R-:W-:Y:S02]  /*8010*/  UIADD3 UR9, UPT, UPT, UR49, 0x20, URZ ;  /* 0x0000002031097890 */ /* 0x000fe4000fffe0ff */
[----:B------:R-:W-:Y:S02]  /*8020*/  UIADD3 UR8, UPT, UPT, UR43, 0x4400, URZ ;  /* 0x000044002b087890 */ /* 0x000fe4000fffe0ff */
[----:B------:R-:W-:Y:S01]  /*8030*/  UIADD3.X UR5, UPT, UPT, URZ, UR55, URZ, UP0, !UPT ;  /* 0x00000037ff057290 */ /* 0x000fe200087fe4ff */
[----:B------:R-:W-:Y:S01]  /*8040*/  UMOV UR10, UR50 ;  /* 0x00000032000a7c82 */ /* 0x000fe20008000000 */
[----:B------:R-:W-:Y:S07]  /*8050*/  UMOV UR11, UR36 ;  /* 0x00000024000b7c82 */ /* 0x000fee0008000000 */
[----:B------:R2:W-:Y:S01]  /*8060*/  UTMASTG.3D [UR8], [UR4] ;  /* 0x00000008040073b5 */ /* 0x0005e20008010000 */
[----:B------:R0:W-:Y:S01]  /*8070*/  UTMACMDFLUSH ;  /* 0x00000000000079b7 */ /* 0x0001e20000000000 */
[----:B--2---:R-:W-:Y:S04]  /*8080*/  DEPBAR.LE SB0, 0x1 ;  /* 0x000080400000791a */ /* 0x004fe80000000000 */
.L_x_129:
[----:B------:R-:W-:Y:S05]  /*8090*/  BSYNC.RECONVERGENT B0 ;  /* 0x0000000000007941 */ /* 0x000fea0003800200 */
.L_x_128:
[----:B------:R-:W-:Y:S01]  /*80a0*/  BAR.SYNC.DEFER_BLOCKING 0x1, 0x80 ;  /* 0x0042000000007b1d */ /* 0x000fe20000010000 */
[----:B------:R-:W-:Y:S04]  /*80b0*/  UIADD3 UR4, UPT, UPT, UR47, 0x1, URZ ;  /* 0x000000012f047890 */ /* 0x000fe8000fffe0ff */
[----:B------:R-:W-:Y:S04]  /*80c0*/  UISETP.NE.AND UP0, UPT, UR4, 0x4, UPT ;  /* 0x000000040400788c */ /* 0x000fe8000bf05270 */
[----:B------:R-:W-:Y:S01]  /*80d0*/  USEL UR46, UR4, URZ, UP0 ;  /* 0x000000ff042e7287 */ /* 0x000fe20008000000 */
[----:B------:R2:W-:Y:S01]  /*80e0*/  @P6 SYNCS.ARRIVE.TRANS64.RED.A1T0 RZ, [R116+URZ], RZ ;  /* 0x000000ff74ff69a7 */ /* 0x0005e200081004ff */
[----:B------:R-:W-:Y:S01]  /*80f0*/  BSSY B1, `(.L_x_130) ;  /* 0x0000020000017945 */ /* 0x000fe20003800000 */
[----:B------:R-:W3:Y:S02]  /*8100*/  @P6 SYNCS.PHASECHK.TRANS64.TRYWAIT P0, [R0+URZ+0x50], R2 ;  /* 0x00005002000065a7 */ /* 0x000ee400080011ff */
[----:B---3--:R-:W-:Y:S01]  /*8110*/  @P6 SEL R114, RZ, 0x1, !P0 ;  /* 0x00000001ff726807 */ /* 0x008fe20004000000 */
[----:B--2---:R-:W-:Y:S06]  /*8120*/  @!P6 BRA `(.L_x_131) ;  /* 0x000000000070e947 */ /* 0x004fec0003800000 */
        /* <DEDUP_REMOVED lines=9> */
[----:B------:R-:W-:Y:S04]  /*81c0*/  SHF.L.U32 R6, RZ, 0x1f, RZ ;  /* 0x0000001fff067819 */ /* 0x000fe800000006ff */
[----:B------:R-:W1:Y:S02]  /*81d0*/  SYNCS.PHASECHK.TRANS64.TRYWAIT P0, [R0+URZ+0x50], R6 ;  /* 0x00005006000075a7 */ /* 0x000e6400080011ff */
[----:B-1----:R-:W-:Y:S05]  /*81e0*/  @!P0 BRA `(.L_x_134) ;  /* 0x0000004c00548947 */ /* 0x002fea0003800000 */
.L_x_133:
[----:B------:R-:W-:Y:S05]  /*81f0*/  BSYNC B0 ;  /* 0x0000000000007941 */ /* 0x000fea0003800000 */
.L_x_132:
[----:B------:R-:W-:Y:S01]  /*8200*/  ISETP.NE.AND P0, PT, R115, RZ, PT ;  /* 0x000000ff7300720c */ /* 0x000fe20003f05270 */
[----:B------:R-:W-:Y:S11]  /*8210*/  VIADD R110, R110, 0x1 ;  /* 0x000000016e6e7836 */ /* 0x000ff60000000000 */
[----:B------:R-:W-:Y:S01]  /*8220*/  @!UPT UIADD3 URZ, UPT, UPT, URZ, URZ, URZ ;  /* 0x000000fffffff290 */ /* 0x000fe2000fffe0ff */
[----:B------:R2:W3:Y:S01]  /*8230*/  @P0 LDS.128 R48, [R5+UR43+0x400] ;  /* 0x0004002b05300984 */ /* 0x0004e20008000c00 */
[--C-:B-1----:R-:W-:Y:S03]  /*8240*/  @P0 IMAD.IADD R0, R112, 0x1, R2.reuse ;  /* 0x0000000170000824 */ /* 0x102fe600078e0202 */
[----:B------:R1:W4:Y:S04]  /*8250*/  @P0 LDS.128 R52, [R4+0x400] ;  /* 0x0004000004340984 */ /* 0x0003280000000c00 */
[----:B------:R5:W3:Y:S04]  /*8260*/  @P0 LDS.128 R56, [R3+0x400] ;  /* 0x0004000003380984 */ /* 0x000ae80000000c00 */
[----:B------:R3:W3:Y:S04]  /*8270*/  @P0 LDS.128 R64, [R2+0x400] ;  /* 0x0004000002400984 */ /* 0x0006e80000000c00 */
[----:B------:R3:W3:Y:S01]  /*8280*/  @P0 LDS.128 R72, [R0+0x400] ;  /* 0x0004000000480984 */ /* 0x0006e20000000c00 */
[C---:B--2---:R-:W-:Y:S01]  /*8290*/  @P0 IADD3 R5, PT, PT, R113.reuse, R3, RZ ;  /* 0x0000000371050210 */ /* 0x044fe20007ffe0ff */
[C---:B-1----:R-:W-:Y:S04]  /*82a0*/  @P0 IMAD.IADD R4, R113.reuse, 0x1, R2 ;  /* 0x0000000171040824 */ /* 0x042fe800078e0202 */
[----:B------:R2:W1:Y:S01]  /*82b0*/  @P0 LDS.128 R60, [R5+0x400] ;  /* 0x00040000053c0984 */ /* 0x0004620000000c00 */
[----:B-----5:R-:W-:Y:S03]  /*82c0*/  @P0 IADD3 R3, PT, PT, R113, R0, RZ ;  /* 0x0000000071030210 */ /* 0x020fe60007ffe0ff */
[----:B------:R2:W1:Y:S04]  /*82d0*/  @P0 LDS.128 R68, [R4+0x400] ;  /* 0x0004000004440984 */ /* 0x0004680000000c00 */
[----:B------:R2:W1:Y:S02]  /*82e0*/  @P0 LDS.128 R76, [R3+0x400] ;  /* 0x00040000034c0984 */ /* 0x0004640000000c00 */
.L_x_131:
[----:B------:R-:W-:Y:S05]  /*82f0*/  BSYNC B1 ;  /* 0x0000000000017941 */ /* 0x000fea0003800000 */
.L_x_130:
[----:B---3--:R-:W-:Y:S05]  /*8300*/  VIADD R0, R39, 0x40 ;  /* 0x0000004027007836 */ /* 0x008fea0000000000 */
[----:B------:R-:W-:Y:S04]  /*8310*/  SHF.R.U32.HI R0, RZ, 0x15, R0 ;  /* 0x00000015ff007819 */ /* 0x000fe80000011600 */
[----:B------:R-:W-:Y:S11]  /*8320*/  LOP3.LUT P0, RZ, R0, 0x3, R84, 0x48, !PT ;  /* 0x0000000300ff7812 */ /* 0x000ff60007804854 */
[----:B------:R-:W-:Y:S02]  /*8330*/  @!UPT UIADD3 URZ, UPT, UPT, URZ, URZ, URZ ;  /* 0x000000fffffff290 */ /* 0x000fe4000fffe0ff */
[----:B------:R-:W-:Y:S05]  /*8340*/  @!P0 BRA `(.L_x_135) ;  /* 0x0000000000408947 */ /* 0x000fea0003800000 */
[----:B------:R-:W3:Y:S01]  /*8350*/  LDCU.64 UR8, c[0x4][0x70] ;  /* 0x01000e00ff0877ac */ /* 0x000ee20008000a00 */
[----:B--2---:R-:W-:Y:S01]  /*8360*/  MOV R3, 0x0 ;  /* 0x0000000000037802 */ /* 0x004fe20000000f00 */
[----:B-1----:R-:W-:Y:S02]  /*8370*/  HFMA2 R12, -RZ, RZ, 0, 5.9604644775390625e-08 ;  /* 0x00000001ff0c7431 */ /* 0x002fe400000001ff */
[----:B------:R-:W-:Y:S02]  /*8380*/  IMAD.MOV.U32 R8, RZ, RZ, 0x192 ;  /* 0x00000192ff087424 */ /* 0x000fe400078e00ff */
[----:B------:R-:W-:Y:S01]  /*8390*/  IMAD.MOV.U32 R13, RZ, RZ, RZ ;  /* 0x000000ffff0d7224 */ /* 0x000fe200078e00ff */
[----:B------:R-:W1:Y:S01]  /*83a0*/  LDCU.64 UR6, c[0x4][0x78] ;  /* 0x01000f00ff0677ac */ /* 0x000e620008000a00 */
[----:B------:R-:W2:Y:S01]  /*83b0*/  LDC.64 R2, c[0x4][R3] ;  /* 0x0100000003027b82 */ /* 0x000ea20000000a00 */
[----:B------:R-:W5:Y:S01]  /*83c0*/  LDCU.64 UR4, c[0x4][0x10] ;  /* 0x01000200ff0477ac */ /* 0x000f620008000a00 */
[----:B---3--:R-:W-:Y:S01]  /*83d0*/  MOV R5, UR9 ;  /* 0x0000000900057c02 */ /* 0x008fe20008000f00 */
[----:B------:R-:W-:Y:S01]  /*83e0*/  IMAD.U32 R4, RZ, RZ, UR8 ;  /* 0x00000008ff047e24 */ /* 0x000fe2000f8e00ff */
[----:B-1----:R-:W-:Y:S01]  /*83f0*/  MOV R7, UR7 ;  /* 0x0000000700077c02 */ /* 0x002fe20008000f00 */
[----:B------:R-:W-:Y:S01]  /*8400*/  IMAD.U32 R6, RZ, RZ, UR6 ;  /* 0x00000006ff067e24 */ /* 0x000fe2000f8e00ff */
[----:B-----5:R-:W-:Y:S01]  /*8410*/  MOV R11, UR5 ;  /* 0x00000005000b7c02 */ /* 0x020fe20008000f00 */
[----:B------:R-:W-:Y:S02]  /*8420*/  IMAD.U32 R10, RZ, RZ, UR4 ;  /* 0x00000004ff0a7e24 */ /* 0x000fe4000f8e00ff */
[----:B------:R-:W-:Y:S07]  /*8430*/  LEPC R20, `(.L_x_135) ;  /* 0x000000001014794e */ /* 0x000fee0000000000 */
[----:B--2-4-:R-:W-:Y:S05]  /*8440*/  CALL.ABS.NOINC R2 ;  /* 0x0000000002007343 */ /* 0x014fea0003c00000 */
.L_x_135:
[----:B------:R-:W-:Y:S05]  /*8450*/  WARPSYNC.ALL ;  /* 0x0000000000007948 */ /* 0x000fea0003800000 */
[----:B------:R-:W-:Y:S01]  /*8460*/  R2UR UR4, R39 ;  /* 0x00000000270472ca */ /* 0x000fe200000e0000 */
[----:B------:R-:W-:Y:S01]  /*8470*/  BSSY.RECONVERGENT B0, `(.L_x_136) ;  /* 0x0000064000007945 */ /* 0x000fe20003800200 */
[----:B------:R-:W-:Y:S02]  /*8480*/  ISETP.NE.AND P6, PT, R105, RZ, PT ;  /* 0x000000ff6900720c */ /* 0x000fe40003fc5270 */
[----:B------:R-:W-:Y:S02]  /*8490*/  MOV R0, UR46 ;  /* 0x0000002e00007c02 */ /* 0x000fe40008000f00 */
[----:B------:R-:W-:Y:S02]  /*84a0*/  MOV R116, UR52 ;  /* 0x0000003400747c02 */ /* 0x000fe40008000f00 */
[----:B------:R-:W-:Y:S05]  /*84b0*/  ISETP.NE.AND P0, PT, R100, RZ, PT ;  /* 0x000000ff6400720c */ /* 0x000fea0003f05270 */
[----:B-12---:R-:W1:Y:S02]  /*84c0*/  LDTM.x32 R4, tmem[UR4+0x40] ;  /* 0x00004004000479ee */ /* 0x006e6400082c0000 */
        /* <DEDUP_REMOVED lines=16> */
[C---:B----4-:R-:W-:Y:S01]  /*85d0*/  FFMA R4, R45.reuse, R52, R4 ;  /* 0x000000342d047223 */ /* 0x050fe20000000004 */
        /* <DEDUP_REMOVED lines=77> */
.L_x_137:
[----:B------:R-:W-:Y:S05]  /*8ab0*/  BSYNC.RECONVERGENT B0 ;  /* 0x0000000000007941 */ /* 0x000fea0003800200 */
.L_x_136:
[----:B------:R-:W-:Y:S01]  /*8ac0*/  BAR.SYNC.DEFER_BLOCKING 0x1, 0x80 ;  /* 0x0042000000007b1d */ /* 0x000fe20000010000 */
[----:B------:R-:W-:Y:S04]  /*8ad0*/  UIADD3 UR4, UPT, UPT, UR46, 0x1, URZ ;  /* 0x000000012e047890 */ /* 0x000fe8000fffe0ff */
[----:B------:R-:W-:Y:S04]  /*8ae0*/  UISETP.NE.AND UP0, UPT, UR4, 0x4, UPT ;  /* 0x000000040400788c */ /* 0x000fe8000bf05270 */
[----:B------:R-:W-:Y:S01]  /*8af0*/  USEL UR44, UR4, URZ, UP0 ;  /* 0x000000ff042c7287 */ /* 0x000fe20008000000 */
[----:B------:R2:W-:Y:S01]  /*8b00*/  @P6 SYNCS.ARRIVE.TRANS64.RED.A1T0 RZ, [R116+URZ], RZ ;  /* 0x000000ff74ff69a7 */ /* 0x0005e200081004ff */
[----:B------:R-:W-:Y:S01]  /*8b10*/  BSSY B1, `(.L_x_138) ;  /* 0x0000023000017945 */ /* 0x000fe20003800000 */
[----:B------:R-:W3:Y:S01]  /*8b20*/  @P6 SYNCS.PHASECHK.TRANS64.TRYWAIT P0, [R0+URZ+0x50], R2 ;  /* 0x00005002000065a7 */ /* 0x000ee200080011ff */
[----:B--2---:R-:W-:Y:S01]  /*8b30*/  HFMA2 R116, -RZ, RZ, 0, 0 ;  /* 0x00000000ff747431 */ /* 0x004fe200000001ff */
[----:B---3--:R-:W-:Y:S01]  /*8b40*/  @P6 SEL R114, RZ, 0x1, !P0 ;  /* 0x00000001ff726807 */ /* 0x008fe20004000000 */
[----:B------:R-:W-:Y:S06]  /*8b50*/  @!P6 BRA `(.L_x_139) ;  /* 0x000000000078e947 */ /* 0x000fec0003800000 */
        /* <DEDUP_REMOVED lines=12> */
.L_x_141:
[----:B------:R-:W-:Y:S05]  /*8c20*/  BSYNC B0 ;  /* 0x0000000000007941 */ /* 0x000fea0003800000 */
.L_x_140:
[----:B------:R-:W-:Y:S02]  /*8c30*/  ISETP.NE.AND P0, PT, R115, RZ, PT ;  /* 0x000000ff7300720c */ /* 0x000fe40003f05270 */
[----:B------:R-:W-:Y:S11]  /*8c40*/  IADD3 R110, PT, PT, R110, 0x1, RZ ;  /* 0x000000016e6e7810 */ /* 0x000ff60007ffe0ff */
[----:B------:R2:W3:Y:S01]  /*8c50*/  @P0 LDS.128 R48, [R5+UR43+0x400] ;  /* 0x0004002b05300984 */ /* 0x0004e20008000c00 */
[----:B-1----:R-:W-:Y:S03]  /*8c60*/  @P0 IMAD.IADD R0, R112, 0x1, R2 ;  /* 0x0000000170000824 */ /* 0x002fe600078e0202 */
[----:B------:R1:W4:Y:S04]  /*8c70*/  @P0 LDS.128 R52, [R4+0x400] ;  /* 0x0004000004340984 */ /* 0x0003280000000c00 */
[----:B------:R5:W3:Y:S04]  /*8c80*/  @P0 LDS.128 R56, [R3+0x400] ;  /* 0x0004000003380984 */ /* 0x000ae80000000c00 */
[----:B------:R3:W3:Y:S04]  /*8c90*/  @P0 LDS.128 R64, [R2+0x400] ;  /* 0x0004000002400984 */ /* 0x0006e80000000c00 */
[----:B------:R3:W3:Y:S01]  /*8ca0*/  @P0 LDS.128 R72, [R0+0x400] ;  /* 0x0004000000480984 */ /* 0x0006e20000000c00 */
[C---:B--2---:R-:W-:Y:S01]  /*8cb0*/  @P0 IMAD.IADD R5, R113.reuse, 0x1, R3 ;  /* 0x0000000171050824 */ /* 0x044fe200078e0203 */
[C---:B-1----:R-:W-:Y:S04]  /*8cc0*/  @P0 IADD3 R4, PT, PT, R113.reuse, R2, RZ ;  /* 0x0000000271040210 */ /* 0x042fe80007ffe0ff */
[----:B------:R2:W1:Y:S01]  /*8cd0*/  @P0 LDS.128 R60, [R5+0x400] ;  /* 0x00040000053c0984 */ /* 0x0004620000000c00 */
[----:B-----5:R-:W-:Y:S03]  /*8ce0*/  @P0 IMAD.IADD R3, R113, 0x1, R0 ;  /* 0x0000000171030824 */ /* 0x020fe600078e0200 */
[----:B------:R2:W1:Y:S04]  /*8cf0*/  @P0 LDS.128 R68, [R4+0x400] ;  /* 0x0004000004440984 */ /* 0x0004680000000c00 */
[----:B------:R2:W1:Y:S01]  /*8d00*/  @P0 LDS.128 R76, [R3+0x400] ;  /* 0x00040000034c0984 */ /* 0x0004620000000c00 */
[C---:B------:R-:W-:Y:S04]  /*8d10*/  ISETP.NE.AND P0, PT, R110.reuse, 0x4, PT ;  /* 0x000000046e00780c */ /* 0x040fe80003f05270 */
[----:B------:R-:W-:Y:S02]  /*8d20*/  SEL R110, R110, RZ, P0 ;  /* 0x000000ff6e6e7207 */ /* 0x000fe40000000000 */
[----:B----4-:R-:W-:Y:S02]  /*8d30*/  SEL R116, RZ, 0x1, P0 ;  /* 0x00000001ff747807 */ /* 0x010fe40000000000 */
.L_x_139:
[----:B------:R-:W-:Y:S05]  /*8d40*/  BSYNC B1 ;  /* 0x0000000000017941 */ /* 0x000fea0003800000 */
.L_x_138:
        /* <DEDUP_REMOVED lines=12> */
[----:B------:R-:W4:Y:S01]  /*8e10*/  LDCU.64 UR4, c[0x4][0x10] ;  /* 0x01000200ff0477ac */ /* 0x000f220008000a00 */
[----:B---3--:R-:W-:Y:S01]  /*8e20*/  MOV R5, UR9 ;  /* 0x0000000900057c02 */ /* 0x008fe20008000f00 */
[----:B------:R-:W-:Y:S01]  /*8e30*/  IMAD.U32 R4, RZ, RZ, UR8 ;  /* 0x00000008ff047e24 */ /* 0x000fe2000f8e00ff */
[----:B-1----:R-:W-:Y:S01]  /*8e40*/  MOV R7, UR7 ;  /* 0x0000000700077c02 */ /* 0x002fe20008000f00 */
[----:B------:R-:W-:Y:S01]  /*8e50*/  IMAD.U32 R6, RZ, RZ, UR6 ;  /* 0x00000006ff067e24 */ /* 0x000fe2000f8e00ff */
[----:B----4-:R-:W-:Y:S01]  /*8e60*/  MOV R11, UR5 ;  /* 0x00000005000b7c02 */ /* 0x010fe20008000f00 */
[----:B------:R-:W-:Y:S02]  /*8e70*/  IMAD.U32 R10, RZ, RZ, UR4 ;  /* 0x00000004ff0a7e24 */ /* 0x000fe4000f8e00ff */
[----:B------:R-:W-:Y:S07]  /*8e80*/  LEPC R20, `(.L_x_143) ;  /* 0x000000001014794e */ /* 0x000fee0000000000 */
[----:B--2---:R-:W-:Y:S05]  /*8e90*/  CALL.ABS.NOINC R2 ;  /* 0x0000000002007343 */ /* 0x004fea0003c00000 */
.L_x_143:
        /* <DEDUP_REMOVED lines=83> */
[----:B------:R-:W-:Y:S02]  /*93d0*/  @P6 SHF.L.U32 R2, R116, 0x1f, RZ ;  /* 0x0000001f74026819 */ /* 0x000fe400000006ff */
        /* <DEDUP_REMOVED lines=18> */
.L_x_145:
[----:B------:R-:W-:Y:S05]  /*9500*/  BSYNC.RECONVERGENT B0 ;  /* 0x0000000000007941 */ /* 0x000fea0003800200 */
.L_x_144:
        /* <DEDUP_REMOVED lines=18> */
[----:B------:R-:W-:Y:S04]  /*9630*/  SHF.L.U32 R6, R116, 0x1f, RZ ;  /* 0x0000001f74067819 */ /* 0x000fe800000006ff */
[----:B------:R-:W1:Y:S02]  /*9640*/  SYNCS.PHASECHK.TRANS64.TRYWAIT P0, [R0+URZ+0x50], R6 ;  /* 0x00005006000075a7 */ /* 0x000e6400080011ff */
[----:B-1----:R-:W-:Y:S05]  /*9650*/  @!P0 BRA `(.L_x_150) ;  /* 0x0000003800608947 */ /* 0x002fea0003800000 */
.L_x_149:
[----:B------:R-:W-:Y:S05]  /*9660*/  BSYNC B0 ;  /* 0x0000000000007941 */ /* 0x000fea0003800000 */
.L_x_148:
[----:B------:R-:W-:Y:S01]  /*9670*/  ISETP.NE.AND P0, PT, R115, RZ, PT ;  /* 0x000000ff7300720c */ /* 0x000fe20003f05270 */
[----:B------:R-:W-:Y:S11]  /*9680*/  VIADD R110, R110, 0x1 ;  /* 0x000000016e6e7836 */ /* 0x000ff60000000000 */
[----:B------:R-:W-:Y:S01]  /*9690*/  @!UPT UIADD3 URZ, UPT, UPT, URZ, URZ, URZ ;  /* 0x000000fffffff290 */ /* 0x000fe2000fffe0ff */
[----:B------:R2:W3:Y:S01]  /*96a0*/  @P0 LDS.128 R48, [R5+UR43+0x400] ;  /* 0x0004002b05300984 */ /* 0x0004e20008000c00 */
[--C-:B-1----:R-:W-:Y:S03]  /*96b0*/  @P0 IMAD.IADD R0, R112, 0x1, R2.reuse ;  /* 0x0000000170000824 */ /* 0x102fe600078e0202 */
[----:B------:R1:W4:Y:S04]  /*96c0*/  @P0 LDS.128 R52, [R4+0x400] ;  /* 0x0004000004340984 */ /* 0x0003280000000c00 */
[----:B------:R5:W3:Y:S04]  /*96d0*/  @P0 LDS.128 R56, [R3+0x400] ;  /* 0x0004000003380984 */ /* 0x000ae80000000c00 */
[----:B------:R-:W3:Y:S04]  /*96e0*/  @P0 LDS.128 R64, [R2+0x400] ;  /* 0x0004000002400984 */ /* 0x000ee80000000c00 */
[----:B------:R4:W3:Y:S01]  /*96f0*/  @P0 LDS.128 R72, [R0+0x400] ;  /* 0x0004000000480984 */ /* 0x0008e20000000c00 */
[C---:B--2---:R-:W-:Y:S02]  /*9700*/  @P0 IMAD.IADD R5, R113.reuse, 0x1, R3 ;  /* 0x0000000171050824 */ /* 0x044fe400078e0203 */
[C---:B-1----:R-:W-:Y:S03]  /*9710*/  @P0 IMAD.IADD R4, R113.reuse, 0x1, R2 ;  /* 0x0000000171040824 */ /* 0x042fe600078e0202 */
[----:B------:R2:W1:Y:S01]  /*9720*/  @P0 LDS.128 R60, [R5+0x400] ;  /* 0x00040000053c0984 */ /* 0x0004620000000c00 */
[----:B-----5:R-:W-:Y:S03]  /*9730*/  @P0 IMAD.IADD R3, R113, 0x1, R0 ;  /* 0x0000000171030824 */ /* 0x020fe600078e0200 */
[----:B------:R2:W1:Y:S04]  /*9740*/  @P0 LDS.128 R68, [R4+0x400] ;  /* 0x0004000004440984 */ /* 0x0004680000000c00 */
[----:B------:R2:W1:Y:S01]  /*9750*/  @P0 LDS.128 R76, [R3+0x400] ;  /* 0x00040000034c0984 */ /* 0x0004620000000c00 */
[C---:B------:R-:W-:Y:S04]  /*9760*/  ISETP.NE.AND P0, PT, R110.reuse, 0x4, PT ;  /* 0x000000046e00780c */ /* 0x040fe80003f05270 */
[----:B----4-:R-:W-:Y:S02]  /*9770*/  SEL R0, RZ, 0x1, P0 ;  /* 0x00000001ff007807 */ /* 0x010fe40000000000 */
[----:B------:R-:W-:Y:S02]  /*9780*/  SEL R110, R110, RZ, P0 ;  /* 0x000000ff6e6e7207 */ /* 0x000fe40000000000 */
[----:B------:R-:W-:Y:S02]  /*9790*/  LOP3.LUT R116, R116, R0, RZ, 0x3c, !PT ;  /* 0x0000000074747212 */ /* 0x000fe400078e3cff */
.L_x_147:
[----:B------:R-:W-:Y:S05]  /*97a0*/  BSYNC B1 ;  /* 0x0000000000017941 */ /* 0x000fea0003800000 */
.L_x_146:
[----:B------:R-:W-:Y:S05]  /*97b0*/  VIADD R0, R39, 0x80 ;  /* 0x0000008027007836 */ /* 0x000fea0000000000 */
[----:B------:R-:W-:Y:S04]  /*97c0*/  SHF.R.U32.HI R0, RZ, 0x15, R0 ;  /* 0x00000015ff007819 */ /* 0x000fe80000011600 */
[----:B------:R-:W-:Y:S11]  /*97d0*/  LOP3.LUT P0, RZ, R0, 0x3, R84, 0x48, !PT ;  /* 0x0000000300ff7812 */ /* 0x000ff60007804854 */
[----:B------:R-:W-:Y:S02]  /*97e0*/  @!UPT UIADD3 URZ, UPT, UPT, URZ, URZ, URZ ;  /* 0x000000fffffff290 */ /* 0x000fe4000fffe0ff */
[----:B------:R-:W-:Y:S05]  /*97f0*/  @!P0 BRA `(.L_x_151) ;  /* 0x0000000000408947 */ /* 0x000fea0003800000 */
[----:B------:R-:W4:Y:S01]  /*9800*/  LDCU.64 UR8, c[0x4][0x70] ;  /* 0x01000e00ff0877ac */ /* 0x000f220008000a00 */
[----:B--2---:R-:W-:Y:S01]  /*9810*/  MOV R3, 0x0 ;  /* 0x0000000000037802 */ /* 0x004fe20000000f00 */
        /* <DEDUP_REMOVED lines=14> */
.L_x_151:
        /* <DEDUP_REMOVED lines=93> */
[----:B------:R-:W-:Y:S02]  /*9ed0*/  UIADD3 UR4, UPT, UPT, UR43, 0x400, URZ ;  /* 0x000004002b047890 */ /* 0x000fe4000fffe0ff */
[----:B------:R-:W-:Y:S01]  /*9ee0*/  UIADD3 UR9, UPT, UPT, UR49, 0x80, URZ ;  /* 0x0000008031097890 */ /* 0x000fe2000fffe0ff */
[----:B------:R-:W-:Y:S01]  /*9ef0*/  UMOV UR10, UR50 ;  /* 0x00000032000a7c82 */ /* 0x000fe20008000000 */
[----:B------:R-:W-:Y:S02]  /*9f00*/  UMOV UR11, UR36 ;  /* 0x00000024000b7c82 */ /* 0x000fe40008000000 */
        /* <DEDUP_REMOVED lines=8> */
.L_x_153:
[----:B------:R-:W-:Y:S05]  /*9f90*/  BSYNC.RECONVERGENT B0 ;  /* 0x0000000000007941 */ /* 0x000fea0003800200 */
.L_x_152:
        /* <DEDUP_REMOVED lines=21> */
.L_x_157:
[----:B------:R-:W-:Y:S05]  /*a0f0*/  BSYNC B0 ;  /* 0x0000000000007941 */ /* 0x000fea0003800000 */
.L_x_156:
        /* <DEDUP_REMOVED lines=19> */
.L_x_155:
[----:B------:R-:W-:Y:S05]  /*a230*/  BSYNC B1 ;  /* 0x0000000000017941 */ /* 0x000fea0003800000 */
.L_x_154:
        /* <DEDUP_REMOVED lines=21> */
.L_x_159:
        /* <DEDUP_REMOVED lines=102> */
.L_x_161:
[----:B------:R-:W-:Y:S05]  /*a9f0*/  BSYNC.RECONVERGENT B0 ;  /* 0x0000000000007941 */ /* 0x000fea0003800200 */
.L_x_160:
        /* <DEDUP_REMOVED lines=21> */
.L_x_165:
[----:B------:R-:W-:Y:S05]  /*ab50*/  BSYNC B0 ;  /* 0x0000000000007941 */ /* 0x000fea0003800000 */
.L_x_164:
        /* <DEDUP_REMOVED lines=19> */
.L_x_163:
[----:B------:R-:W-:Y:S05]  /*ac90*/  BSYNC B1 ;  /* 0x0000000000017941 */ /* 0x000fea0003800000 */
.L_x_162:
        /* <DEDUP_REMOVED lines=21> */
.L_x_167:
        /* <DEDUP_REMOVED lines=102> */
.L_x_169:
[----:B------:R-:W-:Y:S05]  /*b450*/  BSYNC.RECONVERGENT B0 ;  /* 0x0000000000007941 */ /* 0x000fea0003800200 */
.L_x_168:
        /* <DEDUP_REMOVED lines=12> */
[----:B------:R-:W-:Y:S05]  /*b520*/  @P1 IMAD R110, R110, 0x4000, R108 ;  /* 0x000040006e6e1824 */ /* 0x000fea00078e026c */
[----:B------:R-:W-:Y:S04]  /*b530*/  @P1 IADD3 R2, PT, PT, R110, UR43, RZ ;  /* 0x0000002b6e021c10 */ /* 0x000fe8000fffe0ff */
[----:B------:R-:W-:Y:S01]  /*b540*/  @P1 IADD3 R3, PT, PT, R112, R2, RZ ;  /* 0x0000000270031210 */ /* 0x000fe20007ffe0ff */
[--C-:B------:R-:W-:Y:S02]  /*b550*/  @P1 IMAD.IADD R111, R111, 0x1, R2.reuse ;  /* 0x000000016f6f1824 */ /* 0x100fe400078e0202 */
[----:B------:R-:W-:Y:S01]  /*b560*/  @P1 IMAD.IADD R2, R113, 0x1, R2 ;  /* 0x0000000171021824 */ /* 0x000fe200078e0202 */
[----:B------:R-:W-:Y:S06]  /*b570*/  @P0 BRA `(.L_x_173) ;  /* 0x00000000000c0947 */ /* 0x000fec0003800000 */
[----:B------:R-:W-:Y:S04]  /*b580*/  SHF.L.U32 R116, R116, 0x1f, RZ ;  /* 0x0000001f74747819 */ /* 0x000fe800000006ff */
[----:B------:R-:W2:Y:S02]  /*b590*/  SYNCS.PHASECHK.TRANS64.TRYWAIT P0, [R0+URZ+0x50], R116 ;  /* 0x00005074000075a7 */ /* 0x000ea400080011ff */
[----:B--2---:R-:W-:Y:S05]  /*b5a0*/  @!P0 BRA `(.L_x_174) ;  /* 0x0000001800c88947 */ /* 0x004fea0003800000 */
.L_x_173:
[----:B------:R-:W-:Y:S05]  /*b5b0*/  BSYNC B0 ;  /* 0x0000000000007941 */ /* 0x000fea0003800000 */
.L_x_172:
[----:B------:R-:W-:Y:S11]  /*b5c0*/  ISETP.NE.AND P0, PT, R115, RZ, PT ;  /* 0x000000ff7300720c */ /* 0x000ff60003f05270 */
[----:B------:R-:W-:Y:S02]  /*b5d0*/  @!UPT UIADD3 URZ, UPT, UPT, URZ, URZ, URZ ;  /* 0x000000fffffff290 */ /* 0x000fe4000fffe0ff */
[----:B------:R3:W4:Y:S01]  /*b5e0*/  @P0 LDS.128 R52, [R2+0x400] ;  /* 0x0004000002340984 */ /* 0x0007220000000c00 */
[----:B------:R-:W-:Y:S02]  /*b5f0*/  @P0 IMAD.IADD R112, R112, 0x1, R111 ;  /* 0x0000000170700824 */ /* 0x000fe400078e026f */
[C---:B--2---:R-:W-:Y:S01]  /*b600*/  @P0 IMAD.IADD R0, R113.reuse, 0x1, R3 ;  /* 0x0000000171000824 */ /* 0x044fe200078e0203 */
[----:B------:R2:W1:Y:S04]  /*b610*/  @P0 LDS.128 R48, [R110+UR43+0x400] ;  /* 0x0004002b6e300984 */ /* 0x0004680008000c00 */
[----:B------:R2:W1:Y:S04]  /*b620*/  @P0 LDS.128 R56, [R3+0x400] ;  /* 0x0004000003380984 */ /* 0x0004680000000c00 */
[----:B------:R2:W1:Y:S04]  /*b630*/  @P0 LDS.128 R60, [R0+0x400] ;  /* 0x00040000003c0984 */ /* 0x0004680000000c00 */
[----:B------:R2:W1:Y:S04]  /*b640*/  @P0 LDS.128 R64, [R111+0x400] ;  /* 0x000400006f400984 */ /* 0x0004680000000c00 */
[----:B------:R2:W1:Y:S01]  /*b650*/  @P0 LDS.128 R72, [R112+0x400] ;  /* 0x0004000070480984 */ /* 0x0004620000000c00 */
[C---:B---3--:R-:W-:Y:S02]  /*b660*/  @P0 IADD3 R2, PT, PT, R113.reuse, R111, RZ ;  /* 0x0000006f71020210 */ /* 0x048fe40007ffe0ff */
[----:B------:R-:W-:Y:S03]  /*b670*/  @P0 IADD3 R113, PT, PT, R113, R112, RZ ;  /* 0x0000007071710210 */ /* 0x000fe60007ffe0ff */
[----:B------:R2:W3:Y:S04]  /*b680*/  @P0 LDS.128 R68, [R2+0x400] ;  /* 0x0004000002440984 */ /* 0x0004e80000000c00 */
[----:B------:R2:W1:Y:S02]  /*b690*/  @P0 LDS.128 R76, [R113+0x400] ;  /* 0x00040000714c0984 */ /* 0x0004640000000c00 */
.L_x_171:
[----:B------:R-:W-:Y:S05]  /*b6a0*/  BSYNC B1 ;  /* 0x0000000000017941 */ /* 0x000fea0003800000 */
.L_x_170:
[----:B--2---:R-:W-:Y:S05]  /*b6b0*/  VIADD R0, R39, 0xe0 ;  /* 0x000000e027007836 */ /* 0x004fea0000000000 */
[----:B------:R-:W-:Y:S04]  /*b6c0*/  SHF.R.U32.HI R0, RZ, 0x15, R0 ;  /* 0x00000015ff007819 */ /* 0x000fe80000011600 */
[----:B------:R-:W-:Y:S11]  /*b6d0*/  LOP3.LUT P0, RZ, R0, 0x3, R84, 0x48, !PT ;  /* 0x0000000300ff7812 */ /* 0x000ff60007804854 */
[----:B------:R-:W-:Y:S02]  /*b6e0*/  @!UPT UIADD3 URZ, UPT, UPT, URZ, URZ, URZ ;  /* 0x000000fffffff290 */ /* 0x000fe4000fffe0ff */
[----:B------:R-:W-:Y:S05]  /*b6f0*/  @!P0 BRA `(.L_x_175) ;  /* 0x0000000000408947 */ /* 0x000fea0003800000 */
[----:B------:R-:W2:Y:S01]  /*b700*/  LDCU.64 UR8, c[0x4][0x70] ;  /* 0x01000e00ff0877ac */ /* 0x000ea20008000a00 */
[----:B------:R-:W-:Y:S01]  /*b710*/  MOV R3, 0x0 ;  /* 0x0000000000037802 */ /* 0x000fe20000000f00 */
[----:B-1----:R-:W-:Y:S02]  /*b720*/  HFMA2 R12, -RZ, RZ, 0, 5.9604644775390625e-08 ;  /* 0x00000001ff0c7431 */ /* 0x002fe400000001ff */
[----:B------:R-:W-:Y:S02]  /*b730*/  IMAD.MOV.U32 R8, RZ, RZ, 0x192 ;  /* 0x00000192ff087424 */ /* 0x000fe400078e00ff */
[----:B------:R-:W-:Y:S01]  /*b740*/  IMAD.MOV.U32 R13, RZ, RZ, RZ ;  /* 0x000000ffff0d7224 */ /* 0x000fe200078e00ff */
[----:B------:R-:W1:Y:S01]  /*b750*/  LDCU.64 UR6, c[0x4][0x78] ;  /* 0x01000f00ff0677ac */ /* 0x000e620008000a00 */
[----:B------:R-:W3:Y:S01]  /*b760*/  LDC.64 R2, c[0x4][R3] ;  /* 0x0100000003027b82 */ /* 0x000ee20000000a00 */
[----:B------:R-:W5:Y:S01]  /*b770*/  LDCU.64 UR4, c[0x4][0x10] ;  /* 0x01000200ff0477ac */ /* 0x000f620008000a00 */
[----:B--2---:R-:W-:Y:S01]  /*b780*/  MOV R5, UR9 ;  /* 0x0000000900057c02 */ /* 0x004fe20008000f00 */
[----:B------:R-:W-:Y:S01]  /*b790*/  IMAD.U32 R4, RZ, RZ, UR8 ;  /* 0x00000008ff047e24 */ /* 0x000fe2000f8e00ff */
[----:B-1----:R-:W-:Y:S01]  /*b7a0*/  MOV R7, UR7 ;  /* 0x0000000700077c02 */ /* 0x002fe20008000f00 */
[----:B------:R-:W-:Y:S01]  /*b7b0*/  IMAD.U32 R6, RZ, RZ, UR6 ;  /* 0x00000006ff067e24 */ /* 0x000fe2000f8e00ff */
[----:B-----5:R-:W-:Y:S01]  /*b7c0*/  MOV R11, UR5 ;  /* 0x00000005000b7c02 */ /* 0x020fe20008000f00 */
[----:B------:R-:W-:Y:S02]  /*b7d0*/  IMAD.U32 R10, RZ, RZ, UR4 ;  /* 0x00000004ff0a7e24 */ /* 0x000fe4000f8e00ff */
[----:B------:R-:W-:Y:S07]  /*b7e0*/  LEPC R20, `(.L_x_175) ;  /* 0x000000001014794e */ /* 0x000fee0000000000 */
[----:B---34-:R-:W-:Y:S05]  /*b7f0*/  CALL.ABS.NOINC R2 ;  /* 0x0000000002007343 */ /* 0x018fea0003c00000 */
.L_x_175:
[----:B------:R-:W-:Y:S01]  /*b800*/  ISETP.NE.AND P0, PT, R100, RZ, PT ;  /* 0x000000ff6400720c */ /* 0x000fe20003f05270 */
[----:B------:R-:W-:Y:S05]  /*b810*/  WARPSYNC.ALL ;  /* 0x0000000000007948 */ /* 0x000fea0003800000 */
[----:B------:R-:W-:Y:S01]  /*b820*/  R2UR UR4, R39 ;  /* 0x00000000270472ca */ /* 0x000fe200000e0000 */
[----:B------:R-:W-:Y:S01]  /*b830*/  BSSY.RECONVERGENT B0, `(.L_x_176) ;  /* 0x000005f000007945 */ /* 0x000fe20003800200 */
[----:B------:R-:W-:Y:S04]  /*b840*/  IADD3 R109, PT, PT, R109, 0xd0, RZ ;  /* 0x000000d06d6d7810 */ /* 0x000fe80007ffe0ff */
[----:B------:R-:W-:Y:S07]  /*b850*/  LOP3.LUT R109, R109, 0xfefffff8, RZ, 0xc0, !PT ;  /* 0xfefffff86d6d7812 */ /* 0x000fee00078ec0ff */
[----:B-1----:R-:W1:Y:S01]  /*b860*/  LDTM.x32 R4, tmem[UR4+0xe0] ;  /* 0x0000e004000479ee */ /* 0x002e6200082c0000 */
[----:B------:R-:W-:Y:S01]  /*b870*/  NOP ;  /* 0x0000000000007918 */ /* 0x000fe20000000000 */
[----:B-1----:R1:W-:Y:S01]  /*b880*/  SYNCS.ARRIVE.TRANS64.RED.A1T0 RZ, [R109+URZ], RZ ;  /* 0x000000ff6dff79a7 */ /* 0x0023e200081004ff */
[C---:B------:R-:W-:Y:S01]  /*b890*/  FMUL R0, R38.reuse, R4 ;  /* 0x0000000426007220 */ /* 0x040fe20000400000 */
        /* <DEDUP_REMOVED lines=47> */
[C---:B---3--:R-:W-:Y:S01]  /*bb90*/  FFMA R20, R45.reuse, R68, R20 ;  /* 0x000000442d147223 */ /* 0x048fe20000000014 */
        /* <DEDUP_REMOVED lines=40> */
.L_x_177:
[----:B------:R-:W-:Y:S05]  /*be20*/  BSYNC.RECONVERGENT B0 ;  /* 0x0000000000007941 */ /* 0x000fea0003800200 */
.L_x_176:
[----:B------:R-:W-:Y:S01]  /*be30*/  BAR.SYNC.DEFER_BLOCKING 0x1, 0x80 ;  /* 0x0042000000007b1d */ /* 0x000fe20000010000 */
[----:B------:R-:W-:Y:S01]  /*be40*/  UISETP.NE.AND UP0, UPT, UR53, -0x8, UPT ;  /* 0xfffffff83500788c */ /* 0x000fe2000bf05270 */
[----:B------:R-:W-:Y:S08]  /*be50*/  IADD3 R36, PT, PT, R36, 0x1, RZ ;  /* 0x0000000124247810 */ /* 0x000ff00007ffe0ff */
[----:B------:R-:W-:Y:S05]  /*be60*/  BRA.U !UP0, `(.L_x_178) ;  /* 0x0000000108287547 */ /* 0x000fea000b800000 */
[----:B------:R-:W-:Y:S01]  /*be70*/  ISETP.NE.AND P0, PT, R105, RZ, PT ;  /* 0x000000ff6900720c */ /* 0x000fe20003f05270 */
[----:B------:R-:W-:Y:S01]  /*be80*/  IMAD.U32 R2, RZ, RZ, UR47 ;  /* 0x0000002fff027e24 */ /* 0x000fe2000f8e00ff */
[----:B------:R-:W-:Y:S01]  /*be90*/  UIADD3 UR4, UPT, UPT, UR47, 0x1, URZ ;  /* 0x000000012f047890 */ /* 0x000fe2000fffe0ff */
[----:B------:R-:W-:Y:S03]  /*bea0*/  IMAD.U32 R0, RZ, RZ, UR52 ;  /* 0x00000034ff007e24 */ /* 0x000fe6000f8e00ff */
[----:B------:R-:W-:Y:S04]  /*beb0*/  UISETP.NE.AND UP0, UPT, UR4, 0x4, UPT ;  /* 0x000000040400788c */ /* 0x000fe8000bf05270 */
[----:B------:R-:W-:Y:S03]  /*bec0*/  USEL UR47, UR4, URZ, UP0 ;  /* 0x000000ff042f7287 */ /* 0x000fe60008000000 */
[----:B------:R-:W-:Y:S05]  /*bed0*/  @P0 LEA R2, R2, UR43, 0x3 ;  /* 0x0000002b02020c11 */ /* 0x000fea000f8e18ff */
[----:B------:R-:W-:Y:S05]  /*bee0*/  @P0 VIADD R2, R2, 0x70 ;  /* 0x0000007002020836 */ /* 0x000fea0000000000 */
[----:B------:R-:W-:Y:S04]  /*bef0*/  @P0 PRMT R0, R0, 0x654, R2 ;  /* 0x0000065400000816 */ /* 0x000fe80000000002 */
[----:B------:R2:W-:Y:S03]  /*bf00*/  @P0 SYNCS.ARRIVE.TRANS64.RED.A1T0 RZ, [R0+URZ], RZ ;  /* 0x000000ff00ff09a7 */ /* 0x0005e600081004ff */
.L_x_178:
[----:B------:R-:W-:Y:S01]  /*bf10*/  R2UR UR6, R104 ;  /* 0x00000000680672ca */ /* 0x000fe200000e0000 */
[----:B------:R-:W-:Y:S01]  /*bf20*/  UIADD3 UR53, UPT, UPT, UR53, 0x8, URZ ;  /* 0x0000000835357890 */ /* 0x000fe2000fffe0ff */
[----:B------:R-:W-:Y:S02]  /*bf30*/  R2UR UR5, R85 ;  /* 0x00000000550572ca */ /* 0x000fe400000e0000 */
[----:B------:R-:W-:Y:S02]  /*bf40*/  R2UR UR4, R86 ;  /* 0x00000000560472ca */ /* 0x000fe400000e0000 */
[----:B------:R-:W-:Y:S02]  /*bf50*/  R2UR UR36, R103 ;  /* 0x00000000672472ca */ /* 0x000fe400000e0000 */
[----:B------:R-:W-:Y:S02]  /*bf60*/  ISETP.NE.AND P0, PT, R90, 0x2, PT ;  /* 0x000000025a00780c */ /* 0x000fe40003f05270 */
[----:B------:R-:W-:Y:S02]  /*bf70*/  ISETP.NE.AND P1, PT, R36, 0x2, PT ;  /* 0x000000022400780c */ /* 0x000fe40003f25270 */
[----:B------:R-:W-:Y:S01]  /*bf80*/  SEL R2, RZ, 0x1, P0 ;  /* 0x00000001ff027807 */ /* 0x000fe20000000000 */
[----:B------:R-:W-:Y:S01]  /*bf90*/  UISETP.NE.AND UP0, UPT, UR6, URZ, UPT ;  /* 0x000000ff0600728c */ /* 0x000fe2000bf05270 */
[----:B--2---:R-:W-:Y:S01]  /*bfa0*/  SEL R0, RZ, 0x1, P1 ;  /* 0x00000001ff007807 */ /* 0x004fe20000800000 */
[----:B------:R-:W-:Y:S01]  /*bfb0*/  UIADD3 UR20, UPT, UPT, UR37, UR5, URZ ;  /* 0x0000000525147290 */ /* 0x000fe2000fffe0ff */
[----:B------:R-:W-:Y:S01]  /*bfc0*/  LOP3.LUT R96, R96, R2, RZ, 0x3c, !PT ;  /* 0x0000000260607212 */ /* 0x000fe200078e3cff */
[----:B------:R-:W-:Y:S01]  /*bfd0*/  UIADD3 UR16, UPT, UPT, UR38, UR4, URZ ;  /* 0x0000000426107290 */ /* 0x000fe2000fffe0ff */
[----:B------:R-:W-:Y:S02]  /*bfe0*/  LOP3.LUT R97, R97, R0, RZ, 0x3c, !PT ;  /* 0x0000000061617212 */ /* 0x000fe400078e3cff */
[----:B------:R-:W-:Y:S02]  /*bff0*/  SEL R90, R90, RZ, P0 ;  /* 0x000000ff5a5a7207 */ /* 0x000fe40000000000 */
[----:B------:R-:W-:Y:S01]  /*c000*/  SEL R36, R36, RZ, P1 ;  /* 0x000000ff24247207 */ /* 0x000fe20000800000 */
[----:B------:R-:W-:Y:S06]  /*c010*/  BRA.U UP0, `(.L_x_179) ;  /* 0xffffff9d004c7547 */ /* 0x000fec000b83ffff */
[----:B------:R-:W-:-:S13]  /*c020*/  R2UR UR4, R87 ;  /* 0x00000000570472ca */ /* 0x000fda00000e0000 */
[----:B------:R-:W-:-:S09]  /*c030*/  UISETP.NE.AND UP0, UPT, UR4, URZ, UPT ;  /* 0x000000ff0400728c */ /* 0x000fd2000bf05270 */
[----:B------:R-:W-:Y:S05]  /*c040*/  BRA.U !UP0, `(.L_x_180) ;  /* 0x0000000108487547 */ /* 0x000fea000b800000 */
[----:B------:R-:W2:Y:S02]  /*c050*/  LDCU.64 UR4, c[0x0][0x890] ;  /* 0x00011200ff0477ac */ /* 0x000ea40008000a00 */
[----:B--2---:R-:W-:-:S04]  /*c060*/  UISETP.NE.U32.AND UP0, UPT, UR4, URZ, UPT ;  /* 0x000000ff0400728c */ /* 0x004fc8000bf05070 */
[----:B------:R-:W-:-:S09]  /*c070*/  UISETP.NE.AND.EX UP0, UPT, UR5, URZ, UPT, UP0 ;  /* 0x000000ff0500728c */ /* 0x000fd2000bf05300 */
[----:B------:R-:W-:Y:S05]  /*c080*/  BRA.U UP0, `(.L_x_181) ;  /* 0x00000001000c7547 */ /* 0x000fea000b800000 */
[----:B------:R-:W-:-:S13]  /*c090*/  FSETP.NEU.AND P0, PT, R45, RZ, PT ;  /* 0x000000ff2d00720b */ /* 0x000fda0003f0d000 */
[----:B------:R-:W-:Y:S05]  /*c0a0*/  @!P0 EXIT ;  /* 0x000000000000894d */ /* 0x000fea0003800000 */
[----:B------:R-:W-:Y:S05]  /*c0b0*/  BRA `(.L_x_180) ;  /* 0x00000000002c7947 */ /* 0x000fea0003800000 */
.L_x_181:
[----:B------:R-:W-:Y:S01]  /*c0c0*/  ISETP.NE.AND P0, PT, R89, RZ, PT ;  /* 0x000000ff5900720c */ /* 0x000fe20003f05270 */
[----:B------:R-:W-:-:S12]  /*c0d0*/  BSSY.RECONVERGENT B0, `(.L_x_180) ;  /* 0x0000009000007945 */ /* 0x000fd80003800200 */
[----:B------:R-:W-:Y:S05]  /*c0e0*/  @P0 BRA `(.L_x_182) ;  /* 0x0000000000140947 */ /* 0x000fea0003800000 */
[----:B------:R-:W2:Y:S02]  /*c0f0*/  LDCU.64 UR4, c[0x0][0x888] ;  /* 0x00011100ff0477ac */ /* 0x000ea40008000a00 */
[----:B--2---:R-:W-:-:S04]  /*c100*/  ISETP.NE.U32.AND P0, PT, RZ, UR4, PT ;  /* 0x00000004ff007c0c */ /* 0x004fc8000bf05070 */
[----:B------:R-:W-:-:S13]  /*c110*/  ISETP.NE.AND.EX P0, PT, RZ, UR5, PT, P0 ;  /* 0x00000005ff007c0c */ /* 0x000fda000bf05300 */
[----:B------:R-:W-:Y:S05]  /*c120*/  @!P0 EXIT ;  /* 0x000000000000894d */ /* 0x000fea0003800000 */
[----:B------:R-:W-:Y:S05]  /*c130*/  BRA `(.L_x_183) ;  /* 0x0000000000087947 */ /* 0x000fea0003800000 */
.L_x_182:
[----:B------:R-:W-:-:S13]  /*c140*/  FSETP.NEU.AND P0, PT, R45, RZ, PT ;  /* 0x000000ff2d00720b */ /* 0x000fda0003f0d000 */
[----:B------:R-:W-:Y:S05]  /*c150*/  @!P0 EXIT ;  /* 0x000000000000894d */ /* 0x000fea0003800000 */
.L_x_183:
[----:B------:R-:W-:Y:S05]  /*c160*/  BSYNC.RECONVERGENT B0 ;  /* 0x0000000000007941 */ /* 0x000fea0003800200 */
.L_x_180:
[----:B------:R-:W-:Y:S01]  /*c170*/  ULEA UR4, UR47, UR43, 0x3 ;  /* 0x0000002b2f047291 */ /* 0x000fe2000f8e18ff */
[----:B------:R-:W-:-:S04]  /*c180*/  DEPBAR.LE SB0, 0x0 ;  /* 0x000080000000791a */ /* 0x000fc80000000000 */
[----:B------:R-:W-:-:S04]  /*c190*/  UIADD3 UR4, UPT, UPT, UR4, 0x70, URZ ;  /* 0x0000007004047890 */ /* 0x000fc8000fffe0ff */
[----:B------:R-:W-:-:S09]  /*c1a0*/  UPRMT UR4, UR52, 0x654, UR4 ;  /* 0x0000065434047896 */ /* 0x000fd20008000004 */
[----:B------:R-:W-:Y:S01]  /*c1b0*/  SYNCS.ARRIVE.TRANS64.RED.A1T0 RZ, [UR4], RZ ;  /* 0x000000ffffff79a7 */ /* 0x000fe20008100404 */
[----:B------:R-:W-:Y:S05]  /*c1c0*/  EXIT ;  /* 0x000000000000794d */ /* 0x000fea0003800000 */
.L_x_24:
[----:B--2---:R2:W3:Y:S02]  /*c1d0*/  SYNCS.PHASECHK.TRANS64.TRYWAIT P0, [R0+URZ+0xf0], R2 ;  /* 0x0000f002000075a7 */ /* 0x0044e400080011ff */
[----:B---3--:R-:W-:Y:S05]  /*c1e0*/  @!P0 NANOSLEEP.SYNCS 0x989680 ;  /* 0x009896800000895d */ /* 0x008fea0003900000 */
[----:B------:R-:W3:Y:S02]  /*c1f0*/  @!P0 SYNCS.PHASECHK.TRANS64 P0, [R0+URZ+0xf0], R2 ;  /* 0x0000f002000085a7 */ /* 0x000ee400080010ff */
[----:B---3--:R-:W-:Y:S05]  /*c200*/  @!P0 BRA `(.L_x_24) ;  /* 0xfffffffc00f08947 */ /* 0x008fea000383ffff */
[----:B------:R-:W-:Y:S05]  /*c210*/  BRA `(.L_x_184) ;  /* 0xffffff5800007947 */ /* 0x000fea000383ffff */
.L_x_27:
[----:B-1----:R-:W-:-:S07]  /*c220*/  MOV R0, UR33 ;  /* 0x0000002100007c02 */ /* 0x002fce0008000f00 */
.L_x_185:
[----:B-1----:R1:W2:Y:S02]  /*c230*/  SYNCS.PHASECHK.TRANS64.TRYWAIT P0, [R0+URZ+0x28], R3 ;  /* 0x00002803000075a7 */ /* 0x0022a400080011ff */
[----:B--2---:R-:W-:Y:S05]  /*c240*/  @!P0 NANOSLEEP.SYNCS 0x989680 ;  /* 0x009896800000895d */ /* 0x004fea0003900000 */
[----:B------:R-:W2:Y:S02]  /*c250*/  @!P0 SYNCS.PHASECHK.TRANS64 P0, [R0+URZ+0x28], R3 ;  /* 0x00002803000085a7 */ /* 0x000ea400080010ff */
[----:B--2---:R-:W-:Y:S05]  /*c260*/  @!P0 BRA `(.L_x_185) ;  /* 0xfffffffc00f08947 */ /* 0x004fea000383ffff */
[----:B------:R-:W-:Y:S05]  /*c270*/  BRA `(.L_x_26) ;  /* 0xffffff5800587947 */ /* 0x000fea000383ffff */
.L_x_34:
[----:B-1----:R-:W-:-:S07]  /*c280*/  MOV R0, UR17 ;  /* 0x0000001100007c02 */ /* 0x002fce0008000f00 */
.L_x_186:
[----:B-1----:R1:W2:Y:S02]  /*c290*/  SYNCS.PHASECHK.TRANS64.TRYWAIT P0, [R0+URZ+0x28], R3 ;  /* 0x00002803000075a7 */ /* 0x0022a400080011ff */
[----:B--2---:R-:W-:Y:S05]  /*c2a0*/  @!P0 NANOSLEEP.SYNCS 0x989680 ;  /* 0x009896800000895d */ /* 0x004fea0003900000 */
[----:B------:R-:W2:Y:S02]  /*c2b0*/  @!P0 SYNCS.PHASECHK.TRANS64 P0, [R0+URZ+0x28], R3 ;  /* 0x00002803000085a7 */ /* 0x000ea400080010ff */
[----:B--2---:R-:W-:Y:S05]  /*c2c0*/  @!P0 BRA `(.L_x_186) ;  /* 0xfffffffc00f08947 */ /* 0x004fea000383ffff */
[----:B------:R-:W-:Y:S05]  /*c2d0*/  BRA `(.L_x_33) ;  /* 0xffffff5c00187947 */ /* 0x000fea000383ffff */
.L_x_39:
[----:B-1----:R1:W2:Y:S02]  /*c2e0*/  SYNCS.PHASECHK.TRANS64.TRYWAIT P0, [R3+URZ+0xa0], R0 ;  /* 0x0000a000030075a7 */ /* 0x0022a400080011ff */
[----:B--2---:R-:W-:Y:S05]  /*c2f0*/  @!P0 NANOSLEEP.SYNCS 0x989680 ;  /* 0x009896800000895d */ /* 0x004fea0003900000 */
[----:B------:R-:W2:Y:S02]  /*c300*/  @!P0 SYNCS.PHASECHK.TRANS64 P0, [R3+URZ+0xa0], R0 ;  /* 0x0000a000030085a7 */ /* 0x000ea400080010ff */
[----:B--2---:R-:W-:Y:S05]  /*c310*/  @!P0 BRA `(.L_x_39) ;  /* 0xfffffffc00f08947 */ /* 0x004fea000383ffff */
[----:B------:R-:W-:Y:S05]  /*c320*/  BRA `(.L_x_187) ;  /* 0xffffff5c00c07947 */ /* 0x000fea000383ffff */
.L_x_43:
[----:B------:R-:W-:-:S07]  /*c330*/  MOV R0, UR4 ;  /* 0x0000000400007c02 */ /* 0x000fce0008000f00 */
.L_x_188:
[----:B-1----:R1:W2:Y:S02]  /*c340*/  SYNCS.PHASECHK.TRANS64.TRYWAIT P0, [R0+URZ], R2 ;  /* 0x00000002000075a7 */ /* 0x0022a400080011ff */
[----:B--2---:R-:W-:Y:S05]  /*c350*/  @!P0 NANOSLEEP.SYNCS 0x989680 ;  /* 0x009896800000895d */ /* 0x004fea0003900000 */
[----:B------:R-:W2:Y:S02]  /*c360*/  @!P0 SYNCS.PHASECHK.TRANS64 P0, [R0+URZ], R2 ;  /* 0x00000002000085a7 */ /* 0x000ea400080010ff */
[----:B--2---:R-:W-:Y:S05]  /*c370*/  @!P0 BRA `(.L_x_188) ;  /* 0xfffffffc00f08947 */ /* 0x004fea000383ffff */
[----:B------:R-:W-:Y:S05]  /*c380*/  BRA `(.L_x_189) ;  /* 0xffffff64006c7947 */ /* 0x000fea000383ffff */
.L_x_44:
[----:B------:R-:W-:-:S07]  /*c390*/  MOV R0, UR5 ;  /* 0x0000000500007c02 */ /* 0x000fce0008000f00 */
.L_x_190:
[----:B-1----:R1:W2:Y:S02]  /*c3a0*/  SYNCS.PHASECHK.TRANS64.TRYWAIT P0, [R0+URZ], R3 ;  /* 0x00000003000075a7 */ /* 0x0022a400080011ff */
[----:B--2---:R-:W-:Y:S05]  /*c3b0*/  @!P0 NANOSLEEP.SYNCS 0x989680 ;  /* 0x009896800000895d */ /* 0x004fea0003900000 */
[----:B------:R-:W2:Y:S02]  /*c3c0*/  @!P0 SYNCS.PHASECHK.TRANS64 P0, [R0+URZ], R3 ;  /* 0x00000003000085a7 */ /* 0x000ea400080010ff */
[----:B--2---:R-:W-:Y:S05]  /*c3d0*/  @!P0 BRA `(.L_x_190) ;  /* 0xfffffffc00f08947 */ /* 0x004fea000383ffff */
[----:B------:R-:W-:Y:S05]  /*c3e0*/  BRA `(.L_x_191) ;  /* 0xffffff6400787947 */ /* 0x000fea000383ffff */
.L_x_45:
[----:B------:R-:W-:-:S07]  /*c3f0*/  MOV R0, UR5 ;  /* 0x0000000500007c02 */ /* 0x000fce0008000f00 */
.L_x_192:
[----:B-1----:R1:W2:Y:S02]  /*c400*/  SYNCS.PHASECHK.TRANS64.TRYWAIT P0, [R0+URZ], R3 ;  /* 0x00000003000075a7 */ /* 0x0022a400080011ff */
[----:B--2---:R-:W-:Y:S05]  /*c410*/  @!P0 NANOSLEEP.SYNCS 0x989680 ;  /* 0x009896800000895d */ /* 0x004fea0003900000 */
[----:B------:R-:W2:Y:S02]  /*c420*/  @!P0 SYNCS.PHASECHK.TRANS64 P0, [R0+URZ], R3 ;  /* 0x00000003000085a7 */ /* 0x000ea400080010ff */
[----:B--2---:R-:W-:Y:S05]  /*c430*/  @!P0 BRA `(.L_x_192) ;  /* 0xfffffffc00f08947 */ /* 0x004fea000383ffff */
[----:B------:R-:W-:Y:S05]  /*c440*/  BRA `(.L_x_193) ;  /* 0xffffff6400847947 */ /* 0x000fea000383ffff */
.L_x_46:
[----:B------:R-:W-:-:S07]  /*c450*/  MOV R0, UR5 ;  /* 0x0000000500007c02 */ /* 0x000fce0008000f00 */
.L_x_194:
[----:B-1----:R1:W2:Y:S02]  /*c460*/  SYNCS.PHASECHK.TRANS64.TRYWAIT P0, [R0+URZ], R3 ;  /* 0x00000003000075a7 */ /* 0x0022a400080011ff */
[----:B--2---:R-:W-:Y:S05]  /*c470*/  @!P0 NANOSLEEP.SYNCS 0x989680 ;  /* 0x009896800000895d */ /* 0x004fea0003900000 */
[----:B------:R-:W2:Y:S02]  /*c480*/  @!P0 SYNCS.PHASECHK.TRANS64 P0, [R0+URZ], R3 ;  /* 0x00000003000085a7 */ /* 0x000ea400080010ff */
[----:B--2---:R-:W-:Y:S05]  /*c490*/  @!P0 BRA `(.L_x_194) ;  /* 0xfffffffc00f08947 */ /* 0x004fea000383ffff */
[----:B------:R-:W-:Y:S05]  /*c4a0*/  BRA `(.L_x_195) ;  /* 0xffffff6400907947 */ /* 0x000fea000383ffff */
.L_x_49:
[----:B-1----:R1:W2:Y:S02]  /*c4b0*/  SYNCS.PHASECHK.TRANS64.TRYWAIT P0, [R0+URZ+0xe0], R4 ;  /* 0x0000e004000075a7 */ /* 0x0022a400080011ff */
[----:B--2---:R-:W-:Y:S05]  /*c4c0*/  @!P0 NANOSLEEP.SYNCS 0x989680 ;  /* 0x009896800000895d */ /* 0x004fea0003900000 */
[----:B------:R-:W2:Y:S02]  /*c4d0*/  @!P0 SYNCS.PHASECHK.TRANS64 P0, [R0+URZ+0xe0], R4 ;  /* 0x0000e004000085a7 */ /* 0x000ea400080010ff */
[----:B--2---:R-:W-:Y:S05]  /*c4e0*/  @!P0 BRA `(.L_x_49) ;  /* 0xfffffffc00f08947 */ /* 0x004fea000383ffff */
[----:B------:R-:W-:Y:S05]  /*c4f0*/  BRA `(.L_x_196) ;  /* 0xffffff6400ec7947 */ /* 0x000fea000383ffff */
.L_x_50:
[----:B------:R-:W-:-:S07]  /*c500*/  MOV R0, UR4 ;  /* 0x0000000400007c02 */ /* 0x000fce0008000f00 */
.L_x_197:
[----:B-1----:R1:W2:Y:S02]  /*c510*/  SYNCS.PHASECHK.TRANS64.TRYWAIT P0, [R0+URZ+0xb0], R5 ;  /* 0x0000b005000075a7 */ /* 0x0022a400080011ff */
[----:B--2---:R-:W-:Y:S05]  /*c520*/  @!P0 NANOSLEEP.SYNCS 0x989680 ;  /* 0x009896800000895d */ /* 0x004fea0003900000 */
[----:B------:R-:W2:Y:S02]  /*c530*/  @!P0 SYNCS.PHASECHK.TRANS64 P0, [R0+URZ+0xb0], R5 ;  /* 0x0000b005000085a7 */ /* 0x000ea400080010ff */
[----:B--2---:R-:W-:Y:S05]  /*c540*/  @!P0 BRA `(.L_x_197) ;  /* 0xfffffffc00f08947 */ /* 0x004fea000383ffff */
[----:B------:R-:W-:Y:S05]  /*c550*/  BRA `(.L_x_198) ;  /* 0xffffff6400fc7947 */ /* 0x000fea000383ffff */
.L_x_51:
[----:B-1----:R1:W2:Y:S02]  /*c560*/  SYNCS.PHASECHK.TRANS64.TRYWAIT P1, [R0+URZ+0xa0], R4 ;  /* 0x0000a004000075a7 */ /* 0x0022a400080211ff */
[----:B--2---:R-:W-:Y:S05]  /*c570*/  @!P1 NANOSLEEP.SYNCS 0x989680 ;  /* 0x009896800000995d */ /* 0x004fea0003900000 */
[----:B------:R-:W2:Y:S02]  /*c580*/  @!P1 SYNCS.PHASECHK.TRANS64 P1, [R0+URZ+0xa0], R4 ;  /* 0x0000a004000095a7 */ /* 0x000ea400080210ff */
[----:B--2---:R-:W-:Y:S05]  /*c590*/  @!P1 BRA `(.L_x_51) ;  /* 0xfffffffc00f09947 */ /* 0x004fea000383ffff */
[----:B------:R-:W-:Y:S05]  /*c5a0*/  BRA `(.L_x_199) ;  /* 0xffffff68002c7947 */ /* 0x000fea000383ffff */
.L_x_54:
[----:B------:R-:W-:-:S07]  /*c5b0*/  MOV R0, UR4 ;  /* 0x0000000400007c02 */ /* 0x000fce0008000f00 */
.L_x_200:
[----:B-1----:R1:W2:Y:S02]  /*c5c0*/  SYNCS.PHASECHK.TRANS64.TRYWAIT P0, [R0+URZ+0xb0], R2 ;  /* 0x0000b002000075a7 */ /* 0x0022a400080011ff */
[----:B--2---:R-:W-:Y:S05]  /*c5d0*/  @!P0 NANOSLEEP.SYNCS 0x989680 ;  /* 0x009896800000895d */ /* 0x004fea0003900000 */
[----:B------:R-:W2:Y:S02]  /*c5e0*/  @!P0 SYNCS.PHASECHK.TRANS64 P0, [R0+URZ+0xb0], R2 ;  /* 0x0000b002000085a7 */ /* 0x000ea400080010ff */
[----:B--2---:R-:W-:Y:S05]  /*c5f0*/  @!P0 BRA `(.L_x_200) ;  /* 0xfffffffc00f08947 */ /* 0x004fea000383ffff */
[----:B------:R-:W-:Y:S05]  /*c600*/  BRA `(.L_x_53) ;  /* 0xffffff6800807947 */ /* 0x000fea000383ffff */
.L_x_63:
[----:B-1----:R-:W-:-:S04]  /*c610*/  MOV R5, UR5 ;  /* 0x0000000500057c02 */ /* 0x002fc80008000f00 */
[----:B------:R1:W2:Y:S03]  /*c620*/  SYNCS.PHASECHK.TRANS64.TRYWAIT P0, [R5+URZ+0x8], R6 ;  /* 0x00000806050075a7 */ /* 0x0002a600080011ff */
[----:B--2---:R-:W-:Y:S05]  /*c630*/  @!P0 NANOSLEEP.SYNCS 0x989680 ;  /* 0x009896800000895d */ /* 0x004fea0003900000 */
[----:B------:R-:W2:Y:S02]  /*c640*/  @!P0 SYNCS.PHASECHK.TRANS64 P0, [R5+URZ+0x8], R6 ;  /* 0x00000806050085a7 */ /* 0x000ea400080010ff */
[----:B--2---:R-:W-:Y:S05]  /*c650*/  @!P0 BRA `(.L_x_63) ;  /* 0xfffffffc00ec8947 */ /* 0x004fea000383ffff */
[----:B------:R-:W-:Y:S05]  /*c660*/  BRA `(.L_x_62) ;  /* 0xffffff6c00347947 */ /* 0x000fea000383ffff */
.L_x_65:
[----:B------:R-:W-:Y:S01]  /*c670*/  BSSY B0, `(.L_x_201) ;  /* 0x0000006000007945 */ /* 0x000fe20003800000 */
[----:B------:R-:W-:-:S07]  /*c680*/  MOV R15, 0xffffffff ;  /* 0xffffffff000f7802 */ /* 0x000fce0000000f00 */
[----:B-1---5:R-:W-:Y:S05]  /*c690*/  WARPSYNC.COLLECTIVE R15, `(.L_x_202) ;  /* 0x000000000f0c7348 */ /* 0x022fea0003c00000 */
[----:B------:R-:W-:Y:S02]  /*c6a0*/  ELECT P6, UR79, PT ;  /* 0x00000000004f782f */ /* 0x000fe400038c0000 */
[----:B------:R-:W-:Y:S01]  /*c6b0*/  MOV R14, UR79 ;  /* 0x0000004f000e7c02 */ /* 0x000fe20008000f00 */
[----:B-1---5:R-:W-:Y:S10]  /*c6c0*/  ENDCOLLECTIVE ;  /* 0x000000000000791b */ /* 0x022ff40003800000 */
.L_x_202:
[----:B------:R-:W-:Y:S05]  /*c6d0*/  BSYNC B0 ;  /* 0x0000000000007941 */ /* 0x000fea0003800000 */
.L_x_201:
[----:B------:R-:W-:Y:S05]  /*c6e0*/  BRA `(.L_x_203) ;  /* 0xffffff6c00647947 */ /* 0x000fea000383ffff */
.L_x_67:
[----:B-1----:R-:W-:-:S04]  /*c6f0*/  MOV R3, UR5 ;  /* 0x0000000500037c02 */ /* 0x002fc80008000f00 */
[----:B------:R1:W2:Y:S03]  /*c700*/  SYNCS.PHASECHK.TRANS64.TRYWAIT P0, [R3+URZ+0x8], R4 ;  /* 0x00000804030075a7 */ /* 0x0002a600080011ff */
[----:B--2---:R-:W-:Y:S05]  /*c710*/  @!P0 NANOSLEEP.SYNCS 0x989680 ;  /* 0x009896800000895d */ /* 0x004fea0003900000 */
[----:B------:R-:W2:Y:S02]  /*c720*/  @!P0 SYNCS.PHASECHK.TRANS64 P0, [R3+URZ+0x8], R4 ;  /* 0x00000804030085a7 */ /* 0x000ea400080010ff */
[----:B--2---:R-:W-:Y:S05]  /*c730*/  @!P0 BRA `(.L_x_67) ;  /* 0xfffffffc00ec8947 */ /* 0x004fea000383ffff */
[----:B------:R-:W-:Y:S05]  /*c740*/  BRA `(.L_x_66) ;  /* 0xffffff6c00687947 */ /* 0x000fea000383ffff */
.L_x_68:
[----:B-1----:R1:W2:Y:S02]  /*c750*/  SYNCS.PHASECHK.TRANS64.TRYWAIT P0, [R0+URZ+0xa0], R4 ;  /* 0x0000a004000075a7 */ /* 0x0022a400080011ff */
[----:B--2---:R-:W-:Y:S05]  /*c760*/  @!P0 NANOSLEEP.SYNCS 0x989680 ;  /* 0x009896800000895d */ /* 0x004fea0003900000 */
[----:B------:R-:W2:Y:S02]  /*c770*/  @!P0 SYNCS.PHASECHK.TRANS64 P0, [R0+URZ+0xa0], R4 ;  /* 0x0000a004000085a7 */ /* 0x000ea400080010ff */
[----:B--2---:R-:W-:Y:S05]  /*c780*/  @!P0 BRA `(.L_x_68) ;  /* 0xfffffffc00f08947 */ /* 0x004fea000383ffff */
[----:B------:R-:W-:Y:S05]  /*c790*/  BRA `(.L_x_204) ;  /* 0xffffff7000547947 */ /* 0x000fea000383ffff */
.L_x_70:
[----:B------:R-:W-:-:S07]  /*c7a0*/  MOV R0, UR31 ;  /* 0x0000001f00007c02 */ /* 0x000fce0008000f00 */
.L_x_205:
[----:B-1----:R1:W2:Y:S02]  /*c7b0*/  SYNCS.PHASECHK.TRANS64.TRYWAIT P0, [R0+URZ+0xd0], R4 ;  /* 0x0000d004000075a7 */ /* 0x0022a400080011ff */
[----:B--2---:R-:W-:Y:S05]  /*c7c0*/  @!P0 NANOSLEEP.SYNCS 0x989680 ;  /* 0x009896800000895d */ /* 0x004fea0003900000 */
[----:B------:R-:W2:Y:S02]  /*c7d0*/  @!P0 SYNCS.PHASECHK.TRANS64 P0, [R0+URZ+0xd0], R4 ;  /* 0x0000d004000085a7 */ /* 0x000ea400080010ff */
[----:B--2---:R-:W-:Y:S05]  /*c7e0*/  @!P0 BRA `(.L_x_205) ;  /* 0xfffffffc00f08947 */ /* 0x004fea000383ffff */
[----:B------:R-:W-:Y:S05]  /*c7f0*/  BRA `(.L_x_206) ;  /* 0xffffff7000a07947 */ /* 0x000fea000383ffff */
.L_x_73:
[----:B------:R-:W-:Y:S07]  /*c800*/  MOV R0, UR5 ;  /* 0x0000000500007c02 */ /* 0x000fee0008000f00 */
.L_x_207:
[----:B-1----:R1:W2:Y:S02]  /*c810*/  SYNCS.PHASECHK.TRANS64.TRYWAIT P0, [R0+URZ], R4 ;  /* 0x00000004000075a7 */ /* 0x0022a400080011ff */
[----:B--2---:R-:W-:Y:S05]  /*c820*/  @!P0 NANOSLEEP.SYNCS 0x989680 ;  /* 0x009896800000895d */ /* 0x004fea0003900000 */
[----:B------:R-:W2:Y:S02]  /*c830*/  @!P0 SYNCS.PHASECHK.TRANS64 P0, [R0+URZ], R4 ;  /* 0x00000004000085a7 */ /* 0x000ea400080010ff */
[----:B--2---:R-:W-:Y:S05]  /*c840*/  @!P0 BRA `(.L_x_207) ;  /* 0xfffffffc00f08947 */ /* 0x004fea000383ffff */
[----:B------:R-:W-:Y:S05]  /*c850*/  BRA `(.L_x_72) ;  /* 0xffffff7000b47947 */ /* 0x000fea000383ffff */
.L_x_77:
[----:B-1----:R-:W-:-:S07]  /*c860*/  MOV R0, UR4 ;  /* 0x0000000400007c02 */ /* 0x002fce0008000f00 */
.L_x_208:
[----:B-1----:R1:W2:Y:S02]  /*c870*/  SYNCS.PHASECHK.TRANS64.TRYWAIT P0, [R0+URZ], R2 ;  /* 0x00000002000075a7 */ /* 0x0022a400080011ff */
[----:B--2---:R-:W-:Y:S05]  /*c880*/  @!P0 NANOSLEEP.SYNCS 0x989680 ;  /* 0x009896800000895d */ /* 0x004fea0003900000 */
[----:B------:R-:W2:Y:S02]  /*c890*/  @!P0 SYNCS.PHASECHK.TRANS64 P0, [R0+URZ], R2 ;  /* 0x00000002000085a7 */ /* 0x000ea400080010ff */
[----:B--2---:R-:W-:Y:S05]  /*c8a0*/  @!P0 BRA `(.L_x_208) ;  /* 0xfffffffc00f08947 */ /* 0x004fea000383ffff */
[----:B------:R-:W-:Y:S05]  /*c8b0*/  BRA `(.L_x_209) ;  /* 0xffffff7400a87947 */ /* 0x000fea000383ffff */
.L_x_80:
[----:B------:R-:W-:-:S07]  /*c8c0*/  MOV R0, UR26 ;  /* 0x0000001a00007c02 */ /* 0x000fce0008000f00 */
.L_x_210:
[----:B-1----:R1:W2:Y:S02]  /*c8d0*/  SYNCS.PHASECHK.TRANS64.TRYWAIT P1, [R0+URZ+0x100], R2 ;  /* 0x00010002000075a7 */ /* 0x0022a400080211ff */
[----:B--2---:R-:W-:Y:S05]  /*c8e0*/  @!P1 NANOSLEEP.SYNCS 0x989680 ;  /* 0x009896800000995d */ /* 0x004fea0003900000 */
[----:B------:R-:W2:Y:S02]  /*c8f0*/  @!P1 SYNCS.PHASECHK.TRANS64 P1, [R0+URZ+0x100], R2 ;  /* 0x00010002000095a7 */ /* 0x000ea400080210ff */
[----:B--2---:R-:W-:Y:S05]  /*c900*/  @!P1 BRA `(.L_x_210) ;  /* 0xfffffffc00f09947 */ /* 0x004fea000383ffff */
[----:B------:R-:W-:Y:S05]  /*c910*/  BRA `(.L_x_211) ;  /* 0xffffff7400f47947 */ /* 0x000fea000383ffff */
.L_x_85:
[----:B--2---:R2:W3:Y:S02]  /*c920*/  SYNCS.PHASECHK.TRANS64.TRYWAIT P0, [R12+URZ+0xa0], R0 ;  /* 0x0000a0000c0075a7 */ /* 0x0044e400080011ff */
[----:B---3--:R-:W-:Y:S05]  /*c930*/  @!P0 NANOSLEEP.SYNCS 0x989680 ;  /* 0x009896800000895d */ /* 0x008fea0003900000 */
[----:B------:R-:W3:Y:S02]  /*c940*/  @!P0 SYNCS.PHASECHK.TRANS64 P0, [R12+URZ+0xa0], R0 ;  /* 0x0000a0000c0085a7 */ /* 0x000ee400080010ff */
[----:B---3--:R-:W-:Y:S05]  /*c950*/  @!P0 BRA `(.L_x_85) ;  /* 0xfffffffc00f08947 */ /* 0x008fea000383ffff */
[----:B------:R-:W-:Y:S05]  /*c960*/  BRA `(.L_x_212) ;  /* 0xffffff7c00147947 */ /* 0x000fea000383ffff */
.L_x_88:
[----:B-1----:R-:W-:Y:S07]  /*c970*/  MOV R0, UR21 ;  /* 0x0000001500007c02 */ /* 0x002fee0008000f00 */
.L_x_213:
[----:B-1----:R1:W2:Y:S02]  /*c980*/  SYNCS.PHASECHK.TRANS64.TRYWAIT P2, [R0+URZ+0x98], R6 ;  /* 0x00009806000075a7 */ /* 0x0022a400080411ff */
[----:B--2---:R-:W-:Y:S05]  /*c990*/  @!P2 NANOSLEEP.SYNCS 0x989680 ;  /* 0x009896800000a95d */ /* 0x004fea0003900000 */
[----:B------:R-:W2:Y:S02]  /*c9a0*/  @!P2 SYNCS.PHASECHK.TRANS64 P2, [R0+URZ+0x98], R6 ;  /* 0x000098060000a5a7 */ /* 0x000ea400080410ff */
[----:B--2---:R-:W-:Y:S05]  /*c9b0*/  @!P2 BRA `(.L_x_213) ;  /* 0xfffffffc00f0a947 */ /* 0x004fea000383ffff */
[----:B------:R-:W-:Y:S05]  /*c9c0*/  BRA `(.L_x_87) ;  /* 0xffffff8000807947 */ /* 0x000fea000383ffff */
.L_x_91:
[----:B------:R-:W-:Y:S07]  /*c9d0*/  MOV R0, UR21 ;  /* 0x0000001500007c02 */ /* 0x000fee0008000f00 */
.L_x_214:
[----:B-1----:R1:W2:Y:S02]  /*c9e0*/  SYNCS.PHASECHK.TRANS64.TRYWAIT P0, [R0+URZ+0x70], R10 ;  /* 0x0000700a000075a7 */ /* 0x0022a400080011ff */
[----:B--2---:R-:W-:Y:S05]  /*c9f0*/  @!P0 NANOSLEEP.SYNCS 0x989680 ;  /* 0x009896800000895d */ /* 0x004fea0003900000 */
[----:B------:R-:W2:Y:S02]  /*ca00*/  @!P0 SYNCS.PHASECHK.TRANS64 P0, [R0+URZ+0x70], R10 ;  /* 0x0000700a000085a7 */ /* 0x000ea400080010ff */
[----:B--2---:R-:W-:Y:S05]  /*ca10*/  @!P0 BRA `(.L_x_214) ;  /* 0xfffffffc00f08947 */ /* 0x004fea000383ffff */
[----:B------:R-:W-:Y:S05]  /*ca20*/  BRA `(.L_x_215) ;  /* 0xffffff8000dc7947 */ /* 0x000fea000383ffff */
.L_x_92:
[----:B------:R-:W-:Y:S07]  /*ca30*/  MOV R0, UR21 ;  /* 0x0000001500007c02 */ /* 0x000fee0008000f00 */
.L_x_216:
[----:B-1----:R1:W2:Y:S02]  /*ca40*/  SYNCS.PHASECHK.TRANS64.TRYWAIT P0, [R0+URZ+0x78], R10 ;  /* 0x0000780a000075a7 */ /* 0x0022a400080011ff */
[----:B--2---:R-:W-:Y:S05]  /*ca50*/  @!P0 NANOSLEEP.SYNCS 0x989680 ;  /* 0x009896800000895d */ /* 0x004fea0003900000 */
[----:B------:R-:W2:Y:S02]  /*ca60*/  @!P0 SYNCS.PHASECHK.TRANS64 P0, [R0+URZ+0x78], R10 ;  /* 0x0000780a000085a7 */ /* 0x000ea400080010ff */
[----:B--2---:R-:W-:Y:S05]  /*ca70*/  @!P0 BRA `(.L_x_216) ;  /* 0xfffffffc00f08947 */ /* 0x004fea000383ffff */
[----:B------:R-:W-:Y:S05]  /*ca80*/  BRA `(.L_x_217) ;  /* 0xffffff8400187947 */ /* 0x000fea000383ffff */
.L_x_93:
[----:B------:R-:W-:Y:S07]  /*ca90*/  MOV R0, UR21 ;  /* 0x0000001500007c02 */ /* 0x000fee0008000f00 */
.L_x_218:
[----:B-1----:R1:W2:Y:S02]  /*caa0*/  SYNCS.PHASECHK.TRANS64.TRYWAIT P0, [R0+URZ+0x80], R10 ;  /* 0x0000800a000075a7 */ /* 0x0022a400080011ff */
[----:B--2---:R-:W-:Y:S05]  /*cab0*/  @!P0 NANOSLEEP.SYNCS 0x989680 ;  /* 0x009896800000895d */ /* 0x004fea0003900000 */
[----:B------:R-:W2:Y:S02]  /*cac0*/  @!P0 SYNCS.PHASECHK.TRANS64 P0, [R0+URZ+0x80], R10 ;  /* 0x0000800a000085a7 */ /* 0x000ea400080010ff */
[----:B--2---:R-:W-:Y:S05]  /*cad0*/  @!P0 BRA `(.L_x_218) ;  /* 0xfffffffc00f08947 */ /* 0x004fea000383ffff */
[----:B------:R-:W-:Y:S05]  /*cae0*/  BRA `(.L_x_219) ;  /* 0xffffff8400587947 */ /* 0x000fea000383ffff */
.L_x_94:
[----:B------:R-:W-:Y:S07]  /*caf0*/  MOV R0, UR21 ;  /* 0x0000001500007c02 */ /* 0x000fee0008000f00 */
.L_x_220:
[----:B-1----:R1:W2:Y:S02]  /*cb00*/  SYNCS.PHASECHK.TRANS64.TRYWAIT P0, [R0+URZ+0x88], R10 ;  /* 0x0000880a000075a7 */ /* 0x0022a400080011ff */
[----:B--2---:R-:W-:Y:S05]  /*cb10*/  @!P0 NANOSLEEP.SYNCS 0x989680 ;  /* 0x009896800000895d */ /* 0x004fea0003900000 */
[----:B------:R-:W2:Y:S02]  /*cb20*/  @!P0 SYNCS.PHASECHK.TRANS64 P0, [R0+URZ+0x88], R10 ;  /* 0x0000880a000085a7 */ /* 0x000ea400080010ff */
[----:B--2---:R-:W-:Y:S05]  /*cb30*/  @!P0 BRA `(.L_x_220) ;  /* 0xfffffffc00f08947 */ /* 0x004fea000383ffff */
[----:B------:R-:W-:Y:S05]  /*cb40*/  BRA `(.L_x_221) ;  /* 0xffffff84009c7947 */ /* 0x000fea000383ffff */
.L_x_95:
[----:B------:R-:W-:Y:S07]  /*cb50*/  MOV R0, UR21 ;  /* 0x0000001500007c02 */ /* 0x000fee0008000f00 */
.L_x_222:
[----:B-1----:R1:W2:Y:S02]  /*cb60*/  SYNCS.PHASECHK.TRANS64.TRYWAIT P0, [R0+URZ+0x70], R9 ;  /* 0x00007009000075a7 */ /* 0x0022a400080011ff */
[----:B--2---:R-:W-:Y:S05]  /*cb70*/  @!P0 NANOSLEEP.SYNCS 0x989680 ;  /* 0x009896800000895d */ /* 0x004fea0003900000 */
[----:B------:R-:W2:Y:S02]  /*cb80*/  @!P0 SYNCS.PHASECHK.TRANS64 P0, [R0+URZ+0x70], R9 ;  /* 0x00007009000085a7 */ /* 0x000ea400080010ff */
[----:B--2---:R-:W-:Y:S05]  /*cb90*/  @!P0 BRA `(.L_x_222) ;  /* 0xfffffffc00f08947 */ /* 0x004fea000383ffff */
[----:B------:R-:W-:Y:S05]  /*cba0*/  BRA `(.L_x_223) ;  /* 0xffffff8400e47947 */ /* 0x000fea000383ffff */
.L_x_96:
[----:B------:R-:W-:Y:S07]  /*cbb0*/  MOV R0, UR21 ;  /* 0x0000001500007c02 */ /* 0x000fee0008000f00 */
.L_x_224:
[----:B-1----:R1:W2:Y:S02]  /*cbc0*/  SYNCS.PHASECHK.TRANS64.TRYWAIT P0, [R0+URZ+0x78], R9 ;  /* 0x00007809000075a7 */ /* 0x0022a400080011ff */
[----:B--2---:R-:W-:Y:S05]  /*cbd0*/  @!P0 NANOSLEEP.SYNCS 0x989680 ;  /* 0x009896800000895d */ /* 0x004fea0003900000 */
[----:B------:R-:W2:Y:S02]  /*cbe0*/  @!P0 SYNCS.PHASECHK.TRANS64 P0, [R0+URZ+0x78], R9 ;  /* 0x00007809000085a7 */ /* 0x000ea400080010ff */
[----:B--2---:R-:W-:Y:S05]  /*cbf0*/  @!P0 BRA `(.L_x_224) ;  /* 0xfffffffc00f08947 */ /* 0x004fea000383ffff */
[----:B------:R-:W-:Y:S05]  /*cc00*/  BRA `(.L_x_225) ;  /* 0xffffff88002c7947 */ /* 0x000fea000383ffff */
.L_x_97:
[----:B------:R-:W-:Y:S07]  /*cc10*/  MOV R0, UR21 ;  /* 0x0000001500007c02 */ /* 0x000fee0008000f00 */
.L_x_226:
[----:B-1----:R1:W2:Y:S02]  /*cc20*/  SYNCS.PHASECHK.TRANS64.TRYWAIT P0, [R0+URZ+0x80], R9 ;  /* 0x00008009000075a7 */ /* 0x0022a400080011ff */
[----:B--2---:R-:W-:Y:S05]  /*cc30*/  @!P0 NANOSLEEP.SYNCS 0x989680 ;  /* 0x009896800000895d */ /* 0x004fea0003900000 */
[----:B------:R-:W2:Y:S02]  /*cc40*/  @!P0 SYNCS.PHASECHK.TRANS64 P0, [R0+URZ+0x80], R9 ;  /* 0x00008009000085a7 */ /* 0x000ea400080010ff */
[----:B--2---:R-:W-:Y:S05]  /*cc50*/  @!P0 BRA `(.L_x_226) ;  /* 0xfffffffc00f08947 */ /* 0x004fea000383ffff */
[----:B------:R-:W-:Y:S05]  /*cc60*/  BRA `(.L_x_227) ;  /* 0xffffff8800747947 */ /* 0x000fea000383ffff */
.L_x_98:
[----:B------:R-:W-:Y:S07]  /*cc70*/  MOV R0, UR21 ;  /* 0x0000001500007c02 */ /* 0x000fee0008000f00 */
.L_x_228:
[----:B-1----:R1:W2:Y:S02]  /*cc80*/  SYNCS.PHASECHK.TRANS64.TRYWAIT P0, [R0+URZ+0x88], R9 ;  /* 0x00008809000075a7 */ /* 0x0022a400080011ff */
[----:B--2---:R-:W-:Y:S05]  /*cc90*/  @!P0 NANOSLEEP.SYNCS 0x989680 ;  /* 0x009896800000895d */ /* 0x004fea0003900000 */
[----:B------:R-:W2:Y:S02]  /*cca0*/  @!P0 SYNCS.PHASECHK.TRANS64 P0, [R0+URZ+0x88], R9 ;  /* 0x00008809000085a7 */ /* 0x000ea400080010ff */
[----:B--2---:R-:W-:Y:S05]  /*ccb0*/  @!P0 BRA `(.L_x_228) ;  /* 0xfffffffc00f08947 */ /* 0x004fea000383ffff */
[----:B------:R-:W-:Y:S05]  /*ccc0*/  BRA `(.L_x_229) ;  /* 0xffffff8800b87947 */ /* 0x000fea000383ffff */
.L_x_100:
[----:B------:R-:W-:-:S07]  /*ccd0*/  MOV R0, UR21 ;  /* 0x0000001500007c02 */ /* 0x000fce0008000f00 */
.L_x_230:
[----:B-1----:R1:W3:Y:S02]  /*cce0*/  SYNCS.PHASECHK.TRANS64.TRYWAIT P0, [R0+URZ+0x70], R10 ;  /* 0x0000700a000075a7 */ /* 0x0022e400080011ff */
[----:B---3--:R-:W-:Y:S05]  /*ccf0*/  @!P0 NANOSLEEP.SYNCS 0x989680 ;  /* 0x009896800000895d */ /* 0x008fea0003900000 */
[----:B------:R-:W3:Y:S02]  /*cd00*/  @!P0 SYNCS.PHASECHK.TRANS64 P0, [R0+URZ+0x70], R10 ;  /* 0x0000700a000085a7 */ /* 0x000ee400080010ff */
[----:B---3--:R-:W-:Y:S05]  /*cd10*/  @!P0 BRA `(.L_x_230) ;  /* 0xfffffffc00f08947 */ /* 0x008fea000383ffff */
[----:B------:R-:W-:Y:S05]  /*cd20*/  BRA `(.L_x_231) ;  /* 0xffffff8c00287947 */ /* 0x000fea000383ffff */
.L_x_101:
[----:B-1----:R-:W-:-:S07]  /*cd30*/  MOV R0, UR21 ;  /* 0x0000001500007c02 */ /* 0x002fce0008000f00 */
.L_x_232:
[----:B-1----:R1:W3:Y:S02]  /*cd40*/  SYNCS.PHASECHK.TRANS64.TRYWAIT P0, [R0+URZ+0x78], R10 ;  /* 0x0000780a000075a7 */ /* 0x0022e400080011ff */
[----:B---3--:R-:W-:Y:S05]  /*cd50*/  @!P0 NANOSLEEP.SYNCS 0x989680 ;  /* 0x009896800000895d */ /* 0x008fea0003900000 */
[----:B------:R-:W3:Y:S02]  /*cd60*/  @!P0 SYNCS.PHASECHK.TRANS64 P0, [R0+URZ+0x78], R10 ;  /* 0x0000780a000085a7 */ /* 0x000ee400080010ff */
[----:B---3--:R-:W-:Y:S05]  /*cd70*/  @!P0 BRA `(.L_x_232) ;  /* 0xfffffffc00f08947 */ /* 0x008fea000383ffff */
[----:B------:R-:W-:Y:S05]  /*cd80*/  BRA `(.L_x_233) ;  /* 0xffffff8c00187947 */ /* 0x000fea000383ffff */
.L_x_102:
[----:B------:R-:W-:-:S07]  /*cd90*/  MOV R2, UR21 ;  /* 0x0000001500027c02 */ /* 0x000fce0008000f00 */
.L_x_234:
[----:B-1----:R1:W3:Y:S02]  /*cda0*/  SYNCS.PHASECHK.TRANS64.TRYWAIT P0, [R2+URZ+0x80], R10 ;  /* 0x0000800a020075a7 */ /* 0x0022e400080011ff */
[----:B---3--:R-:W-:Y:S05]  /*cdb0*/  @!P0 NANOSLEEP.SYNCS 0x989680 ;  /* 0x009896800000895d */ /* 0x008fea0003900000 */
[----:B------:R-:W3:Y:S02]  /*cdc0*/  @!P0 SYNCS.PHASECHK.TRANS64 P0, [R2+URZ+0x80], R10 ;  /* 0x0000800a020085a7 */ /* 0x000ee400080010ff */
[----:B---3--:R-:W-:Y:S05]  /*cdd0*/  @!P0 BRA `(.L_x_234) ;  /* 0xfffffffc00f08947 */ /* 0x008fea000383ffff */
[----:B------:R-:W-:Y:S05]  /*cde0*/  BRA `(.L_x_235) ;  /* 0xffffff8c000c7947 */ /* 0x000fea000383ffff */
.L_x_104:
[----:B-1----:R1:W2:Y:S02]  /*cdf0*/  SYNCS.PHASECHK.TRANS64.TRYWAIT P0, [R0+URZ+0xa0], R2 ;  /* 0x0000a002000075a7 */ /* 0x0022a400080011ff */
[----:B--2---:R-:W-:Y:S05]  /*ce00*/  @!P0 NANOSLEEP.SYNCS 0x989680 ;  /* 0x009896800000895d */ /* 0x004fea0003900000 */
[----:B------:R-:W2:Y:S02]  /*ce10*/  @!P0 SYNCS.PHASECHK.TRANS64 P0, [R0+URZ+0xa0], R2 ;  /* 0x0000a002000085a7 */ /* 0x000ea400080010ff */
[----:B--2---:R-:W-:Y:S05]  /*ce20*/  @!P0 BRA `(.L_x_104) ;  /* 0xfffffffc00f08947 */ /* 0x004fea000383ffff */
[----:B------:R-:W-:Y:S05]  /*ce30*/  BRA `(.L_x_236) ;  /* 0xffffff8c00d87947 */ /* 0x000fea000383ffff */
.L_x_115:
[----:B-1----:R-:W-:Y:S04]  /*ce40*/  MOV R2, UR43 ;  /* 0x0000002b00027c02 */ /* 0x002fe80008000f00 */
[----:B------:R1:W3:Y:S03]  /*ce50*/  SYNCS.PHASECHK.TRANS64.TRYWAIT P1, [R2+URZ+0x50], R3 ;  /* 0x00005003020075a7 */ /* 0x0002e600080211ff */
[----:B---3--:R-:W-:Y:S05]  /*ce60*/  @!P1 NANOSLEEP.SYNCS 0x989680 ;  /* 0x009896800000995d */ /* 0x008fea0003900000 */
[----:B------:R-:W3:Y:S02]  /*ce70*/  @!P1 SYNCS.PHASECHK.TRANS64 P1, [R2+URZ+0x50], R3 ;  /* 0x00005003020095a7 */ /* 0x000ee400080210ff */
[----:B---3--:R-:W-:Y:S05]  /*ce80*/  @!P1 BRA `(.L_x_115) ;  /* 0xfffffffc00ec9947 */ /* 0x008fea000383ffff */
[----:B------:R-:W-:Y:S05]  /*ce90*/  BRA `(.L_x_114) ;  /* 0xffffff9c00c07947 */ /* 0x000fea000383ffff */
.L_x_117:
[----:B-1----:R1:W4:Y:S02]  /*cea0*/  SYNCS.PHASECHK.TRANS64.TRYWAIT P0, [R109+URZ+0xc0], R0 ;  /* 0x0000c0006d0075a7 */ /* 0x00232400080011ff */
[----:B----4-:R-:W-:Y:S05]  /*ceb0*/  @!P0 NANOSLEEP.SYNCS 0x989680 ;  /* 0x009896800000895d */ /* 0x010fea0003900000 */
[----:B------:R-:W4:Y:S02]  /*cec0*/  @!P0 SYNCS.PHASECHK.TRANS64 P0, [R109+URZ+0xc0], R0 ;  /* 0x0000c0006d0085a7 */ /* 0x000f2400080010ff */
[----:B----4-:R-:W-:Y:S05]  /*ced0*/  @!P0 BRA `(.L_x_117) ;  /* 0xfffffffc00f08947 */ /* 0x010fea000383ffff */
[----:B------:R-:W-:Y:S05]  /*cee0*/  BRA `(.L_x_116) ;  /* 0xffffff9c00f87947 */ /* 0x000fea000383ffff */
.L_x_126:
[----:B-1----:R1:W2:Y:S02]  /*cef0*/  SYNCS.PHASECHK.TRANS64.TRYWAIT P0, [R2+URZ+0x50], R0 ;  /* 0x00005000020075a7 */ /* 0x0022a400080011ff */
[----:B--2---:R-:W-:Y:S05]  /*cf00*/  @!P0 NANOSLEEP.SYNCS 0x989680 ;  /* 0x009896800000895d */ /* 0x004fea0003900000 */
[----:B------:R-:W2:Y:S02]  /*cf10*/  @!P0 SYNCS.PHASECHK.TRANS64 P0, [R2+URZ+0x50], R0 ;  /* 0x00005000020085a7 */ /* 0x000ea400080010ff */
[----:B--2---:R-:W-:Y:S05]  /*cf20*/  @!P0 BRA `(.L_x_126) ;  /* 0xfffffffc00f08947 */ /* 0x004fea000383ffff */
[----:B------:R-:W-:Y:S05]  /*cf30*/  BRA `(.L_x_125) ;  /* 0xffffffa800247947 */ /* 0x000fea000383ffff */
.L_x_134:
[----:B-1----:R1:W2:Y:S02]  /*cf40*/  SYNCS.PHASECHK.TRANS64.TRYWAIT P0, [R0+URZ+0x50], R6 ;  /* 0x00005006000075a7 */ /* 0x0022a400080011ff */
[----:B--2---:R-:W-:Y:S05]  /*cf50*/  @!P0 NANOSLEEP.SYNCS 0x989680 ;  /* 0x009896800000895d */ /* 0x004fea0003900000 */
[----:B------:R-:W2:Y:S02]  /*cf60*/  @!P0 SYNCS.PHASECHK.TRANS64 P0, [R0+URZ+0x50], R6 ;  /* 0x00005006000085a7 */ /* 0x000ea400080010ff */
[----:B--2---:R-:W-:Y:S05]  /*cf70*/  @!P0 BRA `(.L_x_134) ;  /* 0xfffffffc00f08947 */ /* 0x004fea000383ffff */
[----:B------:R-:W-:Y:S05]  /*cf80*/  BRA `(.L_x_133) ;  /* 0xffffffb000987947 */ /* 0x000fea000383ffff */
.L_x_142:
[----:B-1----:R1:W2:Y:S02]  /*cf90*/  SYNCS.PHASECHK.TRANS64.TRYWAIT P0, [R0+URZ+0x50], R6 ;  /* 0x00005006000075a7 */ /* 0x0022a400080011ff */
[----:B--2---:R-:W-:Y:S05]  /*cfa0*/  @!P0 NANOSLEEP.SYNCS 0x989680 ;  /* 0x009896800000895d */ /* 0x004fea0003900000 */
[----:B------:R-:W2:Y:S02]  /*cfb0*/  @!P0 SYNCS.PHASECHK.TRANS64 P0, [R0+URZ+0x50], R6 ;  /* 0x00005006000085a7 */ /* 0x000ea400080010ff */
[----:B--2---:R-:W-:Y:S05]  /*cfc0*/  @!P0 BRA `(.L_x_142) ;  /* 0xfffffffc00f08947 */ /* 0x004fea000383ffff */
[----:B------:R-:W-:Y:S05]  /*cfd0*/  BRA `(.L_x_141) ;  /* 0xffffffbc00107947 */ /* 0x000fea000383ffff */
.L_x_150:
[----:B-1----:R1:W2:Y:S02]  /*cfe0*/  SYNCS.PHASECHK.TRANS64.TRYWAIT P0, [R0+URZ+0x50], R6 ;  /* 0x00005006000075a7 */ /* 0x0022a400080011ff */
[----:B--2---:R-:W-:Y:S05]  /*cff0*/  @!P0 NANOSLEEP.SYNCS 0x989680 ;  /* 0x009896800000895d */ /* 0x004fea0003900000 */
[----:B------:R-:W2:Y:S02]  /*d000*/  @!P0 SYNCS.PHASECHK.TRANS64 P0, [R0+URZ+0x50], R6 ;  /* 0x00005006000085a7 */ /* 0x000ea400080010ff */
[----:B--2---:R-:W-:Y:S05]  /*d010*/  @!P0 BRA `(.L_x_150) ;  /* 0xfffffffc00f08947 */ /* 0x004fea000383ffff */
[----:B------:R-:W-:Y:S05]  /*d020*/  BRA `(.L_x_149) ;  /* 0xffffffc4008c7947 */ /* 0x000fea000383ffff */
.L_x_158:
[----:B-1----:R1:W2:Y:S02]  /*d030*/  SYNCS.PHASECHK.TRANS64.TRYWAIT P0, [R0+URZ+0x50], R6 ;  /* 0x00005006000075a7 */ /* 0x0022a400080011ff */
[----:B--2---:R-:W-:Y:S05]  /*d040*/  @!P0 NANOSLEEP.SYNCS 0x989680 ;  /* 0x009896800000895d */ /* 0x004fea0003900000 */
[----:B------:R-:W2:Y:S02]  /*d050*/  @!P0 SYNCS.PHASECHK.TRANS64 P0, [R0+URZ+0x50], R6 ;  /* 0x00005006000085a7 */ /* 0x000ea400080010ff */
[----:B--2---:R-:W-:Y:S05]  /*d060*/  @!P0 BRA `(.L_x_158) ;  /* 0xfffffffc00f08947 */ /* 0x004fea000383ffff */
[----:B------:R-:W-:Y:S05]  /*d070*/  BRA `(.L_x_157) ;  /* 0xffffffd0001c7947 */ /* 0x000fea000383ffff */
.L_x_166:
[----:B-1----:R1:W2:Y:S02]  /*d080*/  SYNCS.PHASECHK.TRANS64.TRYWAIT P0, [R0+URZ+0x50], R6 ;  /* 0x00005006000075a7 */ /* 0x0022a400080011ff */
[----:B--2---:R-:W-:Y:S05]  /*d090*/  @!P0 NANOSLEEP.SYNCS 0x989680 ;  /* 0x009896800000895d */ /* 0x004fea0003900000 */
[----:B------:R-:W2:Y:S02]  /*d0a0*/  @!P0 SYNCS.PHASECHK.TRANS64 P0, [R0+URZ+0x50], R6 ;  /* 0x00005006000085a7 */ /* 0x000ea400080010ff */
[----:B--2---:R-:W-:Y:S05]  /*d0b0*/  @!P0 BRA `(.L_x_166) ;  /* 0xfffffffc00f08947 */ /* 0x004fea000383ffff */
[----:B------:R-:W-:Y:S05]  /*d0c0*/  BRA `(.L_x_165) ;  /* 0xffffffd800a07947 */ /* 0x000fea000383ffff */
.L_x_174:
[----:B--2---:R2:W3:Y:S02]  /*d0d0*/  SYNCS.PHASECHK.TRANS64.TRYWAIT P0, [R0+URZ+0x50], R116 ;  /* 0x00005074000075a7 */ /* 0x0044e400080011ff */
[----:B---3--:R-:W-:Y:S05]  /*d0e0*/  @!P0 NANOSLEEP.SYNCS 0x989680 ;  /* 0x009896800000895d */ /* 0x008fea0003900000 */
[----:B------:R-:W3:Y:S02]  /*d0f0*/  @!P0 SYNCS.PHASECHK.TRANS64 P0, [R0+URZ+0x50], R116 ;  /* 0x00005074000085a7 */ /* 0x000ee400080010ff */
[----:B---3--:R-:W-:Y:S05]  /*d100*/  @!P0 BRA `(.L_x_174) ;  /* 0xfffffffc00f08947 */ /* 0x008fea000383ffff */
[----:B------:R-:W-:Y:S05]  /*d110*/  BRA `(.L_x_173) ;  /* 0xffffffe400247947 */ /* 0x000fea000383ffff */
        .weak           $__internal_0_$__cuda_sm10x_tcgen05_guardrail_trap_col_being_dealloced_not_returned_by_alloc
        .type           $__internal_0_$__cuda_sm10x_tcgen05_guardrail_trap_col_being_dealloced_not_returned_by_alloc,@function
        .size           $__internal_0_$__cuda_sm10x_tcgen05_guardrail_trap_col_being_dealloced_not_returned_by_alloc,($__internal_1_$__cuda_sm10x_tcgen05_guardrail_trap_phase_invalid_during_alloc - $__internal_0_$__cuda_sm10x_tcgen05_guardrail_trap_col_being_dealloced_not_returned_by_alloc)
$__internal_0_$__cuda_sm10x_tcgen05_guardrail_trap_col_being_dealloced_not_returned_by_alloc:
[----:B------:R-:W-:Y:S05]  /*d120*/  BPT.TRAP 0x1 ;  /* 0x000000040000795c */ /* 0x000fea0000300000 */
[----:B------:R-:W-:-:S04]  /*d130*/  HFMA2 R3, -RZ, RZ, 0, 0 ;  /* 0x00000000ff037431 */ /* 0x000fc800000001ff */
[----:B------:R-:W-:Y:S05]  /*d140*/  RET.REL.NODEC R2 `(_ZN7cutlass13device_kernelINS_4gemm6kernel13GemmUniversalIN4cute5tupleIJiiiiEEENS1_10collective13CollectiveMmaINS1_35MainloopSm100TmaUmmaWarpSpecializedILi5ELi2ELi2ENS5_IJNS4_1CILi2EEESB_NSA_ILi1EEEEEEEENS5_IJNSA_ILi256EEESF_NSA_ILi32EEEEEEfNS5_IJlSC_lEEEfSI_NS4_8TiledMMAINS4_8MMA_AtomIJNS4_23SM100_MMA_TF32_2x1SM_SSINS_10tfloat32_tESM_fLi256ELi256ELNS4_4UMMA5MajorE0ELSO_0ELNSN_7ScaleInE0ELSP_0EEEEEENS4_6LayoutINS5_IJSC_SC_SC_EEENS5_IJNSA_ILi0EEESU_SU_EEEEENS5_IJNS4_10UnderscoreESX_SX_EEEEENS4_28SM100_TMA_2SM_LOAD_MULTICASTENS4_14ComposedLayoutINS4_7SwizzleILi3ELi4ELi3EEENS4_18smem_ptr_flag_bitsILi32EEENSS_INS5_IJNSA_ILi8EEESG_EEENS5_IJSG_SC_EEEEEEEvNS4_8identityENS4_18SM100_TMA_2SM_LOADES1A_vS1B_EENS_8epilogue10collective18CollectiveEpilogueINS1E_23Sm100TmaWarpSpecializedILi4ELi2ELi32ELb1ELb0EEEJNS5_IJNSA_ILi128EEESF_SG_EEENS5_IJNSS_IS1J_SC_EENSS_ISG_SC_EEEEEfSI_fSI_NS1E_6fusion15FusionCallbacksIS1I_NS1O_17LinearCombinationIffffLNS_15FloatRoundStyleE2EEES1K_S1N_JEEENS4_5SM1004TMEM4LOAD26SM100_TMEM_LOAD_32dp32b32xENS4_13SM90_TMA_LOADES1A_NS4_39AutoVectorizingCopyWithAssumedAlignmentILi128EEENS4_14SM90_TMA_STOREES1A_S20_S20_EEEvvEEEEvNT_6ParamsE) ;  /* 0xffffff2c02ac7950 */ /* 0x000fea0003c3ffff */
        .weak           $__internal_1_$__cuda_sm10x_tcgen05_guardrail_trap_phase_invalid_during_alloc
        .type           $__internal_1_$__cuda_sm10x_tcgen05_guardrail_trap_phase_invalid_during_alloc,@function
        .size           $__internal_1_$__cuda_sm10x_tcgen05_guardrail_trap_phase_invalid_during_alloc,($__internal_2_$__cuda_sm10x_tcgen05_guardrail_trap_unallocated_columns_being_dealloced - $__internal_1_$__cuda_sm10x_tcgen05_guardrail_trap_phase_invalid_during_alloc)
$__internal_1_$__cuda_sm10x_tcgen05_guardrail_trap_phase_invalid_during_alloc:
[----:B------:R-:W-:Y:S05]  /*d150*/  BPT.TRAP 0x1 ;  /* 0x000000040000795c */ /* 0x000fea0000300000 */
[----:B------:R-:W-:-:S04]  /*d160*/  MOV R5, 0x0 ;  /* 0x0000000000057802 */ /* 0x000fc80000000f00 */
[----:B------:R-:W-:Y:S05]  /*d170*/  RET.REL.NODEC R4 `(_ZN7cutlass13device_kernelINS_4gemm6kernel13GemmUniversalIN4cute5tupleIJiiiiEEENS1_10collective13CollectiveMmaINS1_35MainloopSm100TmaUmmaWarpSpecializedILi5ELi2ELi2ENS5_IJNS4_1CILi2EEESB_NSA_ILi1EEEEEEEENS5_IJNSA_ILi256EEESF_NSA_ILi32EEEEEEfNS5_IJlSC_lEEEfSI_NS4_8TiledMMAINS4_8MMA_AtomIJNS4_23SM100_MMA_TF32_2x1SM_SSINS_10tfloat32_tESM_fLi256ELi256ELNS4_4UMMA5MajorE0ELSO_0ELNSN_7ScaleInE0ELSP_0EEEEEENS4_6LayoutINS5_IJSC_SC_SC_EEENS5_IJNSA_ILi0EEESU_SU_EEEEENS5_IJNS4_10UnderscoreESX_SX_EEEEENS4_28SM100_TMA_2SM_LOAD_MULTICASTENS4_14ComposedLayoutINS4_7SwizzleILi3ELi4ELi3EEENS4_18smem_ptr_flag_bitsILi32EEENSS_INS5_IJNSA_ILi8EEESG_EEENS5_IJSG_SC_EEEEEEEvNS4_8identityENS4_18SM100_TMA_2SM_LOADES1A_vS1B_EENS_8epilogue10collective18CollectiveEpilogueINS1E_23Sm100TmaWarpSpecializedILi4ELi2ELi32ELb1ELb0EEEJNS5_IJNSA_ILi128EEESF_SG_EEENS5_IJNSS_IS1J_SC_EENSS_ISG_SC_EEEEEfSI_fSI_NS1E_6fusion15FusionCallbacksIS1I_NS1O_17LinearCombinationIffffLNS_15FloatRoundStyleE2EEES1K_S1N_JEEENS4_5SM1004TMEM4LOAD26SM100_TMEM_LOAD_32dp32b32xENS4_13SM90_TMA_LOADES1A_NS4_39AutoVectorizingCopyWithAssumedAlignmentILi128EEENS4_14SM90_TMA_STOREES1A_S20_S20_EEEvvEEEEvNT_6ParamsE) ;  /* 0xffffff2c04a07950 */ /* 0x000fea0003c3ffff */
        .weak           $__internal_2_$__cuda_sm10x_tcgen05_guardrail_trap_unallocated_columns_being_dealloced
        .type           $__internal_2_$__cuda_sm10x_tcgen05_guardrail_trap_unallocated_columns_being_dealloced,@function
        .size           $__internal_2_$__cuda_sm10x_tcgen05_guardrail_trap_unallocated_columns_being_dealloced,(.L_x_238 - $__internal_2_$__cuda_sm10x_tcgen05_guardrail_trap_unallocated_columns_being_dealloced)
$__internal_2_$__cuda_sm10x_tcgen05_guardrail_trap_unallocated_columns_being_dealloced:
[----:B------:R-:W-:Y:S05]  /*d180*/  BPT.TRAP 0x1 ;  /* 0x000000040000795c */ /* 0x000fea0000300000 */
[----:B------:R-:W-:-:S04]  /*d190*/  HFMA2 R3, -RZ, RZ, 0, 0 ;  /* 0x00000000ff037431 */ /* 0x000fc800000001ff */
[----:B------:R-:W-:Y:S05]  /*d1a0*/  RET.REL.NODEC R2 `(_ZN7cutlass13device_kernelINS_4gemm6kernel13GemmUniversalIN4cute5tupleIJiiiiEEENS1_10collective13CollectiveMmaINS1_35MainloopSm100TmaUmmaWarpSpecializedILi5ELi2ELi2ENS5_IJNS4_1CILi2EEESB_NSA_ILi1EEEEEEEENS5_IJNSA_ILi256EEESF_NSA_ILi32EEEEEEfNS5_IJlSC_lEEEfSI_NS4_8TiledMMAINS4_8MMA_AtomIJNS4_23SM100_MMA_TF32_2x1SM_SSINS_10tfloat32_tESM_fLi256ELi256ELNS4_4UMMA5MajorE0ELSO_0ELNSN_7ScaleInE0ELSP_0EEEEEENS4_6LayoutINS5_IJSC_SC_SC_EEENS5_IJNSA_ILi0EEESU_SU_EEEEENS5_IJNS4_10UnderscoreESX_SX_EEEEENS4_28SM100_TMA_2SM_LOAD_MULTICASTENS4_14ComposedLayoutINS4_7SwizzleILi3ELi4ELi3EEENS4_18smem_ptr_flag_bitsILi32EEENSS_INS5_IJNSA_ILi8EEESG_EEENS5_IJSG_SC_EEEEEEEvNS4_8identityENS4_18SM100_TMA_2SM_LOADES1A_vS1B_EENS_8epilogue10collective18CollectiveEpilogueINS1E_23Sm100TmaWarpSpecializedILi4ELi2ELi32ELb1ELb0EEEJNS5_IJNSA_ILi128EEESF_SG_EEENS5_IJNSS_IS1J_SC_EENSS_ISG_SC_EEEEEfSI_fSI_NS1E_6fusion15FusionCallbacksIS1I_NS1O_17LinearCombinationIffffLNS_15FloatRoundStyleE2EEES1K_S1N_JEEENS4_5SM1004TMEM4LOAD26SM100_TMEM_LOAD_32dp32b32xENS4_13SM90_TMA_LOADES1A_NS4_39AutoVectorizingCopyWithAssumedAlignmentILi128EEENS4_14SM90_TMA_STOREES1A_S20_S20_EEEvvEEEEvNT_6ParamsE) ;  /* 0xffffff2c02947950 */ /* 0x000fea0003c3ffff */
.L_x_237:
[----:B------:R-:W-:-:S00]  /*d1b0*/  BRA `(.L_x_237) ;  /* 0xfffffffc00fc7947 */ /* 0x000fc0000383ffff */
[----:B------:R-:W-:-:S00]  /*d1c0*/  NOP ;  /* 0x0000000000007918 */ /* 0x000fc00000000000 */
        /* <DEDUP_REMOVED lines=11> */
.L_x_238:


//--------------------- .nv.global.init           --------------------------
	.section	.nv.global.init,"aw",@progbits
.nv.global.init:
	.type		$str$27,@object
	.size		$str$27,($str$28 - $str$27)
$str$27:
        /*0000*/ 	.byte	0x28, 0x61, 0x64, 0x64, 0x72, 0x65, 0x73, 0x73, 0x20, 0x26, 0x20, 0x6d, 0x61, 0x73, 0x6b, 0x29
        /*0010*/ 	.byte	0x20, 0x3d, 0x3d, 0x20, 0x30, 0x00
	.type		$str$28,@object
	.size		$str$28,($str$26 - $str$28)
$str$28:
        /*0016*/ 	.byte	0x2f, 0x74, 0x6d, 0x70, 0x2f, 0x63, 0x75, 0x74, 0x6c, 0x61, 0x73, 0x73, 0x5f, 0x73, 0x77, 0x65
        /*0026*/ 	.byte	0x65, 0x70, 0x5f, 0x73, 0x72, 0x63, 0x2f, 0x69, 0x6e, 0x63, 0x6c, 0x75, 0x64, 0x65, 0x2f, 0x63
        /*0036*/ 	.byte	0x75, 0x74, 0x65, 0x2f, 0x70, 0x6f, 0x69, 0x6e, 0x74, 0x65, 0x72, 0x5f, 0x66, 0x6c, 0x61, 0x67
        /*0046*/ 	.byte	0x67, 0x65, 0x64, 0x2e, 0x68, 0x70, 0x70, 0x00
	.type		$str$26,@object
	.size		$str$26,($str$25 - $str$26)
$str$26:
        /*004e*/ 	.byte	0x2f, 0x74, 0x6d, 0x70, 0x2f, 0x63, 0x75, 0x74, 0x6c, 0x61, 0x73, 0x73, 0x5f, 0x73, 0x77, 0x65
        /*005e*/ 	.byte	0x65, 0x70, 0x5f, 0x73, 0x72, 0x63, 0x2f, 0x69, 0x6e, 0x63, 0x6c, 0x75, 0x64, 0x65, 0x2f, 0x63
        /*006e*/ 	.byte	0x75, 0x74, 0x65, 0x2f, 0x61, 0x74, 0x6f, 0x6d, 0x2f, 0x63, 0x6f, 0x70, 0x79, 0x5f, 0x74, 0x72
        /*007e*/ 	.byte	0x61, 0x69, 0x74, 0x73, 0x5f, 0x73, 0x6d, 0x31, 0x30, 0x30, 0x2e, 0x68, 0x70, 0x70, 0x00
	.type		$str$25,@object
	.size		$str$25,(__unnamed_1 - $str$25)
$str$25:
        /*008d*/ 	.byte	0x28, 0x28, 0x75, 0x69, 0x6e, 0x74, 0x33, 0x32, 0x5f, 0x74, 0x28, 0x74, 0x68, 0x72, 0x65, 0x61
        /*009d*/ 	.byte	0x64, 0x49, 0x64, 0x78, 0x2e, 0x78, 0x29, 0x20, 0x2f, 0x20, 0x33, 0x32, 0x29, 0x20, 0x25, 0x20
        /*00ad*/ 	.byte	0x34, 0x29, 0x20, 0x3d, 0x3d, 0x20, 0x28, 0x28, 0x28, 0x74, 0x6d, 0x65, 0x6d, 0x5f, 0x61, 0x64
        /*00bd*/ 	.byte	0x64, 0x72, 0x20, 0x3e, 0x3e, 0x20, 0x31, 0x36, 0x29, 0x20, 0x2f, 0x20, 0x33, 0x32, 0x29, 0x20
        /*00cd*/ 	.byte	0x25, 0x20, 0x34, 0x29, 0x00
	.type		__unnamed_1,@object
	.size		__unnamed_1,(__unnamed_2 - __unnamed_1)
__unnamed_1:
        /*00d2*/ 	.byte	0x61, 0x75, 0x74, 0x6f, 0x20, 0x63, 0x75, 0x74, 0x65, 0x3a, 0x3a, 0x61, 0x73, 0x5f, 0x70, 0x6f
        /* <DEDUP_REMOVED lines=23> */
        /*0252*/ 	.byte	0x43, 0x3c, 0x34, 0x30, 0x39, 0x36, 0x3e, 0x3e, 0x3e, 0x3e, 0x5d, 0x00
	.type		__unnamed_2,@object
	.size		__unnamed_2,(.L_2 - __unnamed_2)
__unnamed_2:
        /* <DEDUP_REMOVED lines=44> */
.L_2:


//--------------------- .nv.shared._ZN7cutlass13device_kernelINS_4gemm6kernel13GemmUniversalIN4cute5tupleIJiiiiEEENS1_10collective13CollectiveMmaINS1_35MainloopSm100TmaUmmaWarpSpecializedILi5ELi2ELi2ENS5_IJNS4_1CILi2EEESB_NSA_ILi1EEEEEEEENS5_IJNSA_ILi256EEESF_NSA_ILi32EEEEEEfNS5_IJlSC_lEEEfSI_NS4_8TiledMMAINS4_8MMA_AtomIJNS4_23SM100_MMA_TF32_2x1SM_SSINS_10tfloat32_tESM_fLi256ELi256ELNS4_4UMMA5MajorE0ELSO_0ELNSN_7ScaleInE0ELSP_0EEEEEENS4_6LayoutINS5_IJSC_SC_SC_EEENS5_IJNSA_ILi0EEESU_SU_EEEEENS5_IJNS4_10UnderscoreESX_SX_EEEEENS4_28SM100_TMA_2SM_LOAD_MULTICASTENS4_14ComposedLayoutINS4_7SwizzleILi3ELi4ELi3EEENS4_18smem_ptr_flag_bitsILi32EEENSS_INS5_IJNSA_ILi8EEESG_EEENS5_IJSG_SC_EEEEEEEvNS4_8identityENS4_18SM100_TMA_2SM_LOADES1A_vS1B_EENS_8epilogue10collective18CollectiveEpilogueINS1E_23Sm100TmaWarpSpecializedILi4ELi2ELi32ELb1ELb0EEEJNS5_IJNSA_ILi128EEESF_SG_EEENS5_IJNSS_IS1J_SC_EENSS_ISG_SC_EEEEEfSI_fSI_NS1E_6fusion15FusionCallbacksIS1I_NS1O_17LinearCombinationIffffLNS_15FloatRoundStyleE2EEES1K_S1N_JEEENS4_5SM1004TMEM4LOAD26SM100_TMEM_LOAD_32dp32b32xENS4_13SM90_TMA_LOADES1A_NS4_39AutoVectorizingCopyWithAssumedAlignmentILi128EEENS4_14SM90_TMA_STOREES1A_S20_S20_EEEvvEEEEvNT_6ParamsE --------------------------
	.section	.nv.shared._ZN7cutlass13device_kernelINS_4gemm6kernel13GemmUniversalIN4cute5tupleIJiiiiEEENS1_10collective13CollectiveMmaINS1_35MainloopSm100TmaUmmaWarpSpecializedILi5ELi2ELi2ENS5_IJNS4_1CILi2EEESB_NSA_ILi1EEEEEEEENS5_IJNSA_ILi256EEESF_NSA_ILi32EEEEEEfNS5_IJlSC_lEEEfSI_NS4_8TiledMMAINS4_8MMA_AtomIJNS4_23SM100_MMA_TF32_2x1SM_SSINS_10tfloat32_tESM_fLi256ELi256ELNS4_4UMMA5MajorE0ELSO_0ELNSN_7ScaleInE0ELSP_0EEEEEENS4_6LayoutINS5_IJSC_SC_SC_EEENS5_IJNSA_ILi0EEESU_SU_EEEEENS5_IJNS4_10UnderscoreESX_SX_EEEEENS4_28SM100_TMA_2SM_LOAD_MULTICASTENS4_14ComposedLayoutINS4_7SwizzleILi3ELi4ELi3EEENS4_18smem_ptr_flag_bitsILi32EEENSS_INS5_IJNSA_ILi8EEESG_EEENS5_IJSG_SC_EEEEEEEvNS4_8identityENS4_18SM100_TMA_2SM_LOADES1A_vS1B_EENS_8epilogue10collective18CollectiveEpilogueINS1E_23Sm100TmaWarpSpecializedILi4ELi2ELi32ELb1ELb0EEEJNS5_IJNSA_ILi128EEESF_SG_EEENS5_IJNSS_IS1J_SC_EENSS_ISG_SC_EEEEEfSI_fSI_NS1E_6fusion15FusionCallbacksIS1I_NS1O_17LinearCombinationIffffLNS_15FloatRoundStyleE2EEES1K_S1N_JEEENS4_5SM1004TMEM4LOAD26SM100_TMEM_LOAD_32dp32b32xENS4_13SM90_TMA_LOADES1A_NS4_39AutoVectorizingCopyWithAssumedAlignmentILi128EEENS4_14SM90_TMA_STOREES1A_S20_S20_EEEvvEEEEvNT_6ParamsE,"aw",@nobits
	.sectionflags	@""
	.align	16
	.zero		1024


//--------------------- .nv.shared.reserved.0     --------------------------
	.section	.nv.shared.reserved.0,"aw",@nobits
	.weak		__nv_reservedSMEM_offset_0_alias
	.size		__nv_reservedSMEM_offset_0_alias, 0, 64
	.other		__nv_reservedSMEM_offset_0_alias,@"STO_CUDA_RESERVED_SHARED STV_DEFAULT"
__nv_reservedSMEM_offset_0_alias:
	.zero		0
.nv.shared.reserved.0:
	.zero		64
	.weak		__nv_reservedSMEM_tcgen05_partition
	.type		__nv_reservedSMEM_tcgen05_partition,@object
	.size		__nv_reservedSMEM_tcgen05_partition,(.L_0 - __nv_reservedSMEM_tcgen05_partition)
__nv_reservedSMEM_tcgen05_partition:
	.zero		32
.L_0:


//--------------------- .nv.global                --------------------------
	.section	.nv.global,"aw",@nobits
.nv.global:
	.type		_ZN40_INTERNAL_8a7e414e_4_k_cu_f3546766_160604cute1_E,@object
	.size		_ZN40_INTERNAL_8a7e414e_4_k_cu_f3546766_160604cute1_E,(_ZN40_INTERNAL_8a7e414e_4_k_cu_f3546766_160604cuda3std3__45__cpo6cbeginE - _ZN40_INTERNAL_8a7e414e_4_k_cu_f3546766_160604cute1_E)
_ZN40_INTERNAL_8a7e414e_4_k_cu_f3546766_160604cute1_E:
	.zero		1
	.type		_ZN40_INTERNAL_8a7e414e_4_k_cu_f3546766_160604cuda3std3__45__cpo6cbeginE,@object
	.size		_ZN40_INTERNAL_8a7e414e_4_k_cu_f3546766_160604cuda3std3__45__cpo6cbeginE,(_ZN40_INTERNAL_8a7e414e_4_k_cu_f3546766_160604cuda3std3__48in_placeE - _ZN40_INTERNAL_8a7e414e_4_k_cu_f3546766_160604cuda3std3__45__cpo6cbeginE)
_ZN40_INTERNAL_8a7e414e_4_k_cu_f3546766_160604cuda3std3__45__cpo6cbeginE:
	.zero		1
	.type		_ZN40_INTERNAL_8a7e414e_4_k_cu_f3546766_160604cuda3std3__48in_placeE,@object
	.size		_ZN40_INTERNAL_8a7e414e_4_k_cu_f3546766_160604cuda3std3__48in_placeE,(_ZN40_INTERNAL_8a7e414e_4_k_cu_f3546766_160604cuda3std6ranges3__45__cpo9iter_moveE - _ZN40_INTERNAL_8a7e414e_4_k_cu_f3546766_160604cuda3std3__48in_placeE)
_ZN40_INTERNAL_8a7e414e_4_k_cu_f3546766_160604cuda3std3__48in_placeE:
	.zero		1
	.type		_ZN40_INTERNAL_8a7e414e_4_k_cu_f3546766_160604cuda3std6ranges3__45__cpo9iter_moveE,@object
	.size		_ZN40_INTERNAL_8a7e414e_4_k_cu_f3546766_160604cuda3std6ranges3__45__cpo9iter_moveE,(_ZN40_INTERNAL_8a7e414e_4_k_cu_f3546766_160604cuda3std3__45__cpo5beginE - _ZN40_INTERNAL_8a7e414e_4_k_cu_f3546766_160604cuda3std6ranges3__45__cpo9iter_moveE)
_ZN40_INTERNAL_8a7e414e_4_k_cu_f3546766_160604cuda3std6ranges3__45__cpo9iter_moveE:
	.zero		1
	.type		_ZN40_INTERNAL_8a7e414e_4_k_cu_f3546766_160604cuda3std3__45__cpo5beginE,@object
	.size		_ZN40_INTERNAL_8a7e414e_4_k_cu_f3546766_160604cuda3std3__45__cpo5beginE,(_ZN40_INTERNAL_8a7e414e_4_k_cu_f3546766_160604cuda3std3__442_GLOBAL__N__8a7e414e_4_k_cu_f3546766_160606ignoreE - _ZN40_INTERNAL_8a7e414e_4_k_cu_f3546766_160604cuda3std3__45__cpo5beginE)
_ZN40_INTERNAL_8a7e414e_4_k_cu_f3546766_160604cuda3std3__45__cpo5beginE:
	.zero		1
	.type		_ZN40_INTERNAL_8a7e414e_4_k_cu_f3546766_160604cuda3std3__442_GLOBAL__N__8a7e414e_4_k_cu_f3546766_160606ignoreE,@object
	.size		_ZN40_INTERNAL_8a7e414e_4_k_cu_f3546766_160604cuda3std3__442_GLOBAL__N__8a7e414e_4_k_cu_f3546766_160606ignoreE,(_ZN40_INTERNAL_8a7e414e_4_k_cu_f3546766_160604cute7productE - _ZN40_INTERNAL_8a7e414e_4_k_cu_f3546766_160604cuda3std3__442_GLOBAL__N__8a7e414e_4_k_cu_f3546766_160606ignoreE)
_ZN40_INTERNAL_8a7e414e_4_k_cu_f3546766_160604cuda3std3__442_GLOBAL__N__8a7e414e_4_k_cu_f3546766_160606ignoreE:
	.zero		1
	.type		_ZN40_INTERNAL_8a7e414e_4_k_cu_f3546766_160604cute7productE,@object
	.size		_ZN40_INTERNAL_8a7e414e_4_k_cu_f3546766_160604cute7productE,(_ZN40_INTERNAL_8a7e414e_4_k_cu_f3546766_160604cuda3std3__45__cpo3endE - _ZN40_INTERNAL_8a7e414e_4_k_cu_f3546766_160604cute7productE)
_ZN40_INTERNAL_8a7e414e_4_k_cu_f3546766_160604cute7productE:
	.zero		1
	.type		_ZN40_INTERNAL_8a7e414e_4_k_cu_f3546766_160604cuda3std3__45__cpo3endE,@object
	.size		_ZN40_INTERNAL_8a7e414e_4_k_cu_f3546766_160604cuda3std3__45__cpo3endE,(_ZN40_INTERNAL_8a7e414e_4_k_cu_f3546766_160604cuda3std3__419piecewise_constructE - _ZN40_INTERNAL_8a7e414e_4_k_cu_f3546766_160604cuda3std3__45__cpo3endE)
_ZN40_INTERNAL_8a7e414e_4_k_cu_f3546766_160604cuda3std3__45__cpo3endE:
	.zero		1
	.type		_ZN40_INTERNAL_8a7e414e_4_k_cu_f3546766_160604cuda3std3__419piecewise_constructE,@object
	.size		_ZN40_INTERNAL_8a7e414e_4_k_cu_f3546766_160604cuda3std3__419piecewise_constructE,(_ZN40_INTERNAL_8a7e414e_4_k_cu_f3546766_160604cuda3std3__45__cpo4cendE - _ZN40_INTERNAL_8a7e414e_4_k_cu_f3546766_160604cuda3std3__419piecewise_constructE)
_ZN40_INTERNAL_8a7e414e_4_k_cu_f3546766_160604cuda3std3__419piecewise_constructE:
	.zero		1
	.type		_ZN40_INTERNAL_8a7e414e_4_k_cu_f3546766_160604cuda3std3__45__cpo4cendE,@object
	.size		_ZN40_INTERNAL_8a7e414e_4_k_cu_f3546766_160604cuda3std3__45__cpo4cendE,(_ZN40_INTERNAL_8a7e414e_4_k_cu_f3546766_160604cuda3std6ranges3__45__cpo4swapE - _ZN40_INTERNAL_8a7e414e_4_k_cu_f3546766_160604cuda3std3__45__cpo4cendE)
_ZN40_INTERNAL_8a7e414e_4_k_cu_f3546766_160604cuda3std3__45__cpo4cendE:
	.zero		1
	.type		_ZN40_INTERNAL_8a7e414e_4_k_cu_f3546766_160604cuda3std6ranges3__45__cpo4swapE,@object
	.size		_ZN40_INTERNAL_8a7e414e_4_k_cu_f3546766_160604cuda3std6ranges3__45__cpo4swapE,(.L_10 - _ZN40_INTERNAL_8a7e414e_4_k_cu_f3546766_160604cuda3std6ranges3__45__cpo4swapE)
_ZN40_INTERNAL_8a7e414e_4_k_cu_f3546766_160604cuda3std6ranges3__45__cpo4swapE:
	.zero		1
.L_10:


//--------------------- .nv.constant0._ZN7cutlass13device_kernelINS_4gemm6kernel13GemmUniversalIN4cute5tupleIJiiiiEEENS1_10collective13CollectiveMmaINS1_35MainloopSm100TmaUmmaWarpSpecializedILi5ELi2ELi2ENS5_IJNS4_1CILi2EEESB_NSA_ILi1EEEEEEEENS5_IJNSA_ILi256EEESF_NSA_ILi32EEEEEEfNS5_IJlSC_lEEEfSI_NS4_8TiledMMAINS4_8MMA_AtomIJNS4_23SM100_MMA_TF32_2x1SM_SSINS_10tfloat32_tESM_fLi256ELi256ELNS4_4UMMA5MajorE0ELSO_0ELNSN_7ScaleInE0ELSP_0EEEEEENS4_6LayoutINS5_IJSC_SC_SC_EEENS5_IJNSA_ILi0EEESU_SU_EEEEENS5_IJNS4_10UnderscoreESX_SX_EEEEENS4_28SM100_TMA_2SM_LOAD_MULTICASTENS4_14ComposedLayoutINS4_7SwizzleILi3ELi4ELi3EEENS4_18smem_ptr_flag_bitsILi32EEENSS_INS5_IJNSA_ILi8EEESG_EEENS5_IJSG_SC_EEEEEEEvNS4_8identityENS4_18SM100_TMA_2SM_LOADES1A_vS1B_EENS_8epilogue10collective18CollectiveEpilogueINS1E_23Sm100TmaWarpSpecializedILi4ELi2ELi32ELb1ELb0EEEJNS5_IJNSA_ILi128EEESF_SG_EEENS5_IJNSS_IS1J_SC_EENSS_ISG_SC_EEEEEfSI_fSI_NS1E_6fusion15FusionCallbacksIS1I_NS1O_17LinearCombinationIffffLNS_15FloatRoundStyleE2EEES1K_S1N_JEEENS4_5SM1004TMEM4LOAD26SM100_TMEM_LOAD_32dp32b32xENS4_13SM90_TMA_LOADES1A_NS4_39AutoVectorizingCopyWithAssumedAlignmentILi128EEENS4_14SM90_TMA_STOREES1A_S20_S20_EEEvvEEEEvNT_6ParamsE --------------------------
	.section	.nv.constant0._ZN7cutlass13device_kernelINS_4gemm6kernel13GemmUniversalIN4cute5tupleIJiiiiEEENS1_10collective13CollectiveMmaINS1_35MainloopSm100TmaUmmaWarpSpecializedILi5ELi2ELi2ENS5_IJNS4_1CILi2EEESB_NSA_ILi1EEEEEEEENS5_IJNSA_ILi256EEESF_NSA_ILi32EEEEEEfNS5_IJlSC_lEEEfSI_NS4_8TiledMMAINS4_8MMA_AtomIJNS4_23SM100_MMA_TF32_2x1SM_SSINS_10tfloat32_tESM_fLi256ELi256ELNS4_4UMMA5MajorE0ELSO_0ELNSN_7ScaleInE0ELSP_0EEEEEENS4_6LayoutINS5_IJSC_SC_SC_EEENS5_IJNSA_ILi0EEESU_SU_EEEEENS5_IJNS4_10UnderscoreESX_SX_EEEEENS4_28SM100_TMA_2SM_LOAD_MULTICASTENS4_14ComposedLayoutINS4_7SwizzleILi3ELi4ELi3EEENS4_18smem_ptr_flag_bitsILi32EEENSS_INS5_IJNSA_ILi8EEESG_EEENS5_IJSG_SC_EEEEEEEvNS4_8identityENS4_18SM100_TMA_2SM_LOADES1A_vS1B_EENS_8epilogue10collective18CollectiveEpilogueINS1E_23Sm100TmaWarpSpecializedILi4ELi2ELi32ELb1ELb0EEEJNS5_IJNSA_ILi128EEESF_SG_EEENS5_IJNSS_IS1J_SC_EENSS_ISG_SC_EEEEEfSI_fSI_NS1E_6fusion15FusionCallbacksIS1I_NS1O_17LinearCombinationIffffLNS_15FloatRoundStyleE2EEES1K_S1N_JEEENS4_5SM1004TMEM4LOAD26SM100_TMEM_LOAD_32dp32b32xENS4_13SM90_TMA_LOADES1A_NS4_39AutoVectorizingCopyWithAssumedAlignmentILi128EEENS4_14SM90_TMA_STOREES1A_S20_S20_EEEvvEEEEvNT_6ParamsE,"a",@progbits
	.sectionflags	@""
	.align	4
.nv.constant0._ZN7cutlass13device_kernelINS_4gemm6kernel13GemmUniversalIN4cute5tupleIJiiiiEEENS1_10collective13CollectiveMmaINS1_35MainloopSm100TmaUmmaWarpSpecializedILi5ELi2ELi2ENS5_IJNS4_1CILi2EEESB_NSA_ILi1EEEEEEEENS5_IJNSA_ILi256EEESF_NSA_ILi32EEEEEEfNS5_IJlSC_lEEEfSI_NS4_8TiledMMAINS4_8MMA_AtomIJNS4_23SM100_MMA_TF32_2x1SM_SSINS_10tfloat32_tESM_fLi256ELi256ELNS4_4UMMA5MajorE0ELSO_0ELNSN_7ScaleInE0ELSP_0EEEEEENS4_6LayoutINS5_IJSC_SC_SC_EEENS5_IJNSA_ILi0EEESU_SU_EEEEENS5_IJNS4_10UnderscoreESX_SX_EEEEENS4_28SM100_TMA_2SM_LOAD_MULTICASTENS4_14ComposedLayoutINS4_7SwizzleILi3ELi4ELi3EEENS4_18smem_ptr_flag_bitsILi32EEENSS_INS5_IJNSA_ILi8EEESG_EEENS5_IJSG_SC_EEEEEEEvNS4_8identityENS4_18SM100_TMA_2SM_LOADES1A_vS1B_EENS_8epilogue10collective18CollectiveEpilogueINS1E_23Sm100TmaWarpSpecializedILi4ELi2ELi32ELb1ELb0EEEJNS5_IJNSA_ILi128EEESF_SG_EEENS5_IJNSS_IS1J_SC_EENSS_ISG_SC_EEEEEfSI_fSI_NS1E_6fusion15FusionCallbacksIS1I_NS1O_17LinearCombinationIffffLNS_15FloatRoundStyleE2EEES1K_S1N_JEEENS4_5SM1004TMEM4LOAD26SM100_TMEM_LOAD_32dp32b32xENS4_13SM90_TMA_LOADES1A_NS4_39AutoVectorizingCopyWithAssumedAlignmentILi128EEENS4_14SM90_TMA_STOREES1A_S20_S20_EEEvvEEEEvNT_6ParamsE:
	.zero		2944


//--------------------- SYMBOLS --------------------------

	.type		.nv.reservedSmem.offset0,@object
	.size		.nv.reservedSmem.offset0,0x4
	.type		.nv.reservedSmem.cap,@object
	.size		.nv.reservedSmem.cap,0x4
	.type		__assertfail,@function
